//
// Generated by NVIDIA NVVM Compiler
//
// Compiler Build ID: CL-36424714
// Cuda compilation tools, release 13.0, V13.0.88
// Based on NVVM 20.0.0
//

.version 9.0
.target sm_100
.address_size 64

	// .globl	_Z12KmeansKernel6MatrixS_S_Py
.func  (.param .b64 func_retval0) __internal_accurate_pow
(
	.param .b64 __internal_accurate_pow_param_0
)
;
// _ZZ12KmeansKernel6MatrixS_S_PyE2As has been demoted
// _ZZ12KmeansKernel6MatrixS_S_PyE2Bs has been demoted
// _ZZ13CompareArraysPKiS0_iPiE11localCounts has been demoted

.visible .entry _Z12KmeansKernel6MatrixS_S_Py(
	.param .align 8 .b8 _Z12KmeansKernel6MatrixS_S_Py_param_0[32],
	.param .align 8 .b8 _Z12KmeansKernel6MatrixS_S_Py_param_1[32],
	.param .align 8 .b8 _Z12KmeansKernel6MatrixS_S_Py_param_2[32],
	.param .u64 .ptr .align 1 _Z12KmeansKernel6MatrixS_S_Py_param_3
)
{
	.reg .pred 	%p<49>;
	.reg .b32 	%r<103>;
	.reg .b32 	%f<31>;
	.reg .b64 	%rd<28>;
	.reg .b64 	%fd<74>;
	// demoted variable
	.shared .align 4 .b8 _ZZ12KmeansKernel6MatrixS_S_PyE2As[1024];
	// demoted variable
	.shared .align 4 .b8 _ZZ12KmeansKernel6MatrixS_S_PyE2Bs[1024];
	ld.param.u64 	%rd7, [_Z12KmeansKernel6MatrixS_S_Py_param_2+24];
	ld.param.u32 	%r42, [_Z12KmeansKernel6MatrixS_S_Py_param_2+16];
	ld.param.u64 	%rd6, [_Z12KmeansKernel6MatrixS_S_Py_param_1+24];
	ld.param.u32 	%r37, [_Z12KmeansKernel6MatrixS_S_Py_param_1+16];
	ld.param.u64 	%rd5, [_Z12KmeansKernel6MatrixS_S_Py_param_0+24];
	ld.param.u32 	%r32, [_Z12KmeansKernel6MatrixS_S_Py_param_0+16];
	ld.param.v2.u32 	{%r28, %r29}, [_Z12KmeansKernel6MatrixS_S_Py_param_0];
	ld.param.u64 	%rd8, [_Z12KmeansKernel6MatrixS_S_Py_param_3];
	mov.u32 	%r43, %ctaid.y;
	mov.u32 	%r44, %ctaid.x;
	shl.b32 	%r2, %r43, 4;
	shl.b32 	%r3, %r44, 4;
	mov.u32 	%r4, %tid.y;
	mov.u32 	%r5, %tid.x;
	// begin inline asm
	mov.u64 	%rd9, %clock64;
	// end inline asm
	setp.lt.s32 	%p2, %r28, 16;
	mov.f32 	%f29, 0f00000000;
	@%p2 bra 	$L__BB0_25;
	mul.lo.s32 	%r6, %r2, %r32;
	shl.b32 	%r7, %r37, 4;
	mad.lo.s32 	%r46, %r32, %r4, %r5;
	cvt.s64.s32 	%rd2, %r46;
	shl.b32 	%r47, %r4, 6;
	mov.u32 	%r48, _ZZ12KmeansKernel6MatrixS_S_PyE2As;
	add.s32 	%r8, %r48, %r47;
	shl.b32 	%r49, %r5, 2;
	add.s32 	%r9, %r8, %r49;
	mad.lo.s32 	%r50, %r37, %r4, %r5;
	cvt.s64.s32 	%rd3, %r50;
	mov.u32 	%r51, _ZZ12KmeansKernel6MatrixS_S_PyE2Bs;
	add.s32 	%r52, %r51, %r47;
	add.s32 	%r10, %r52, %r49;
	mov.f64 	%fd25, 0d4000000000000000;
	{
	.reg .b32 %temp; 
	mov.b64 	{%temp, %r11}, %fd25;
	}
	and.b32  	%r12, %r11, 2146435072;
	setp.eq.s32 	%p3, %r12, 1062207488;
	setp.lt.s32 	%p4, %r11, 0;
	selp.b32 	%r13, 0, 2146435072, %p4;
	and.b32  	%r53, %r11, 2147483647;
	setp.ne.s32 	%p5, %r53, 1071644672;
	and.pred  	%p1, %p3, %p5;
	or.b32  	%r14, %r13, -2147483648;
	add.s32 	%r54, %r49, %r51;
	add.s32 	%r15, %r54, 128;
	shr.s32 	%r55, %r28, 31;
	shr.u32 	%r56, %r55, 28;
	add.s32 	%r57, %r28, %r56;
	shr.s32 	%r16, %r57, 4;
	mov.f32 	%f29, 0f00000000;
	mov.b32 	%r100, 0;
$L__BB0_2:
	shl.b32 	%r59, %r100, 4;
	add.s32 	%r60, %r59, %r6;
	cvt.s64.s32 	%rd10, %r60;
	mad.lo.s32 	%r61, %r7, %r100, %r3;
	cvt.s64.s32 	%rd11, %r61;
	add.s64 	%rd12, %rd10, %rd2;
	cvta.to.global.u64 	%rd13, %rd5;
	shl.b64 	%rd14, %rd12, 2;
	add.s64 	%rd15, %rd13, %rd14;
	ld.global.f32 	%f14, [%rd15];
	st.shared.f32 	[%r9], %f14;
	add.s64 	%rd16, %rd11, %rd3;
	cvta.to.global.u64 	%rd17, %rd6;
	shl.b64 	%rd18, %rd16, 2;
	add.s64 	%rd19, %rd17, %rd18;
	ld.global.f32 	%f15, [%rd19];
	st.shared.f32 	[%r10], %f15;
	bar.sync 	0;
	mov.b32 	%r102, 8;
	mov.u32 	%r101, %r15;
$L__BB0_3:
	add.s32 	%r20, %r8, %r102;
	ld.shared.f32 	%f16, [%r20+-8];
	ld.shared.f32 	%f17, [%r101+-128];
	sub.f32 	%f3, %f16, %f17;
	cvt.f64.f32 	%fd1, %f3;
	{
	.reg .b32 %temp; 
	mov.b64 	{%temp, %r21}, %fd1;
	}
	abs.f64 	%fd2, %fd1;
	{ // callseq 0, 0
	.param .b64 param0;
	st.param.f64 	[param0], %fd2;
	.param .b64 retval0;
	call.uni (retval0), 
	__internal_accurate_pow, 
	(
	param0
	);
	ld.param.f64 	%fd26, [retval0];
	} // callseq 0
	setp.lt.s32 	%p9, %r21, 0;
	neg.f64 	%fd28, %fd26;
	selp.f64 	%fd29, %fd28, %fd26, %p3;
	selp.f64 	%fd30, %fd29, %fd26, %p9;
	setp.eq.f32 	%p10, %f3, 0f00000000;
	selp.b32 	%r62, %r21, 0, %p3;
	or.b32  	%r63, %r62, 2146435072;
	selp.b32 	%r64, %r63, %r62, %p4;
	mov.b32 	%r65, 0;
	mov.b64 	%fd31, {%r65, %r64};
	selp.f64 	%fd70, %fd31, %fd30, %p10;
	add.f64 	%fd32, %fd1, 0d4000000000000000;
	{
	.reg .b32 %temp; 
	mov.b64 	{%temp, %r66}, %fd32;
	}
	and.b32  	%r67, %r66, 2146435072;
	setp.ne.s32 	%p11, %r67, 2146435072;
	@%p11 bra 	$L__BB0_8;
	setp.num.f32 	%p12, %f3, %f3;
	@%p12 bra 	$L__BB0_6;
	mov.f64 	%fd33, 0d4000000000000000;
	add.rn.f64 	%fd70, %fd1, %fd33;
	bra.uni 	$L__BB0_8;
$L__BB0_6:
	setp.neu.f64 	%p13, %fd2, 0d7FF0000000000000;
	@%p13 bra 	$L__BB0_8;
	selp.b32 	%r68, %r14, %r13, %p1;
	selp.b32 	%r69, %r68, %r13, %p9;
	mov.b32 	%r70, 0;
	mov.b64 	%fd70, {%r70, %r69};
$L__BB0_8:
	setp.eq.f32 	%p18, %f3, 0f3F800000;
	selp.f64 	%fd34, 0d3FF0000000000000, %fd70, %p18;
	cvt.f64.f32 	%fd35, %f29;
	add.f64 	%fd36, %fd34, %fd35;
	cvt.rn.f32.f64 	%f4, %fd36;
	ld.shared.f32 	%f18, [%r20+-4];
	ld.shared.f32 	%f19, [%r101+-64];
	sub.f32 	%f5, %f18, %f19;
	cvt.f64.f32 	%fd7, %f5;
	{
	.reg .b32 %temp; 
	mov.b64 	{%temp, %r22}, %fd7;
	}
	abs.f64 	%fd8, %fd7;
	{ // callseq 1, 0
	.param .b64 param0;
	st.param.f64 	[param0], %fd8;
	.param .b64 retval0;
	call.uni (retval0), 
	__internal_accurate_pow, 
	(
	param0
	);
	ld.param.f64 	%fd37, [retval0];
	} // callseq 1
	setp.lt.s32 	%p19, %r22, 0;
	neg.f64 	%fd39, %fd37;
	selp.f64 	%fd40, %fd39, %fd37, %p3;
	selp.f64 	%fd41, %fd40, %fd37, %p19;
	setp.eq.f32 	%p20, %f5, 0f00000000;
	selp.b32 	%r71, %r22, 0, %p3;
	or.b32  	%r72, %r71, 2146435072;
	selp.b32 	%r73, %r72, %r71, %p4;
	mov.b32 	%r74, 0;
	mov.b64 	%fd42, {%r74, %r73};
	selp.f64 	%fd71, %fd42, %fd41, %p20;
	add.f64 	%fd43, %fd7, 0d4000000000000000;
	{
	.reg .b32 %temp; 
	mov.b64 	{%temp, %r75}, %fd43;
	}
	and.b32  	%r76, %r75, 2146435072;
	setp.ne.s32 	%p21, %r76, 2146435072;
	@%p21 bra 	$L__BB0_13;
	setp.nan.f32 	%p22, %f5, %f5;
	@%p22 bra 	$L__BB0_12;
	setp.neu.f64 	%p23, %fd8, 0d7FF0000000000000;
	@%p23 bra 	$L__BB0_13;
	selp.b32 	%r77, %r14, %r13, %p1;
	selp.b32 	%r78, %r77, %r13, %p19;
	mov.b32 	%r79, 0;
	mov.b64 	%fd71, {%r79, %r78};
	bra.uni 	$L__BB0_13;
$L__BB0_12:
	mov.f64 	%fd44, 0d4000000000000000;
	add.rn.f64 	%fd71, %fd7, %fd44;
$L__BB0_13:
	setp.eq.f32 	%p28, %f5, 0f3F800000;
	selp.f64 	%fd45, 0d3FF0000000000000, %fd71, %p28;
	cvt.f64.f32 	%fd46, %f4;
	add.f64 	%fd47, %fd45, %fd46;
	cvt.rn.f32.f64 	%f6, %fd47;
	ld.shared.f32 	%f20, [%r20];
	ld.shared.f32 	%f21, [%r101];
	sub.f32 	%f7, %f20, %f21;
	cvt.f64.f32 	%fd13, %f7;
	{
	.reg .b32 %temp; 
	mov.b64 	{%temp, %r23}, %fd13;
	}
	abs.f64 	%fd14, %fd13;
	{ // callseq 2, 0
	.param .b64 param0;
	st.param.f64 	[param0], %fd14;
	.param .b64 retval0;
	call.uni (retval0), 
	__internal_accurate_pow, 
	(
	param0
	);
	ld.param.f64 	%fd48, [retval0];
	} // callseq 2
	setp.lt.s32 	%p29, %r23, 0;
	neg.f64 	%fd50, %fd48;
	selp.f64 	%fd51, %fd50, %fd48, %p3;
	selp.f64 	%fd52, %fd51, %fd48, %p29;
	setp.eq.f32 	%p30, %f7, 0f00000000;
	selp.b32 	%r80, %r23, 0, %p3;
	or.b32  	%r81, %r80, 2146435072;
	selp.b32 	%r82, %r81, %r80, %p4;
	mov.b32 	%r83, 0;
	mov.b64 	%fd53, {%r83, %r82};
	selp.f64 	%fd72, %fd53, %fd52, %p30;
	add.f64 	%fd54, %fd13, 0d4000000000000000;
	{
	.reg .b32 %temp; 
	mov.b64 	{%temp, %r84}, %fd54;
	}
	and.b32  	%r85, %r84, 2146435072;
	setp.ne.s32 	%p31, %r85, 2146435072;
	@%p31 bra 	$L__BB0_18;
	setp.nan.f32 	%p32, %f7, %f7;
	@%p32 bra 	$L__BB0_17;
	setp.neu.f64 	%p33, %fd14, 0d7FF0000000000000;
	@%p33 bra 	$L__BB0_18;
	selp.b32 	%r86, %r14, %r13, %p1;
	selp.b32 	%r87, %r86, %r13, %p29;
	mov.b32 	%r88, 0;
	mov.b64 	%fd72, {%r88, %r87};
	bra.uni 	$L__BB0_18;
$L__BB0_17:
	mov.f64 	%fd55, 0d4000000000000000;
	add.rn.f64 	%fd72, %fd13, %fd55;
$L__BB0_18:
	setp.eq.f32 	%p38, %f7, 0f3F800000;
	selp.f64 	%fd56, 0d3FF0000000000000, %fd72, %p38;
	cvt.f64.f32 	%fd57, %f6;
	add.f64 	%fd58, %fd56, %fd57;
	cvt.rn.f32.f64 	%f8, %fd58;
	ld.shared.f32 	%f22, [%r20+4];
	ld.shared.f32 	%f23, [%r101+64];
	sub.f32 	%f9, %f22, %f23;
	cvt.f64.f32 	%fd19, %f9;
	{
	.reg .b32 %temp; 
	mov.b64 	{%temp, %r24}, %fd19;
	}
	abs.f64 	%fd20, %fd19;
	{ // callseq 3, 0
	.param .b64 param0;
	st.param.f64 	[param0], %fd20;
	.param .b64 retval0;
	call.uni (retval0), 
	__internal_accurate_pow, 
	(
	param0
	);
	ld.param.f64 	%fd59, [retval0];
	} // callseq 3
	setp.lt.s32 	%p39, %r24, 0;
	neg.f64 	%fd61, %fd59;
	selp.f64 	%fd62, %fd61, %fd59, %p3;
	selp.f64 	%fd63, %fd62, %fd59, %p39;
	setp.eq.f32 	%p40, %f9, 0f00000000;
	selp.b32 	%r89, %r24, 0, %p3;
	or.b32  	%r90, %r89, 2146435072;
	selp.b32 	%r91, %r90, %r89, %p4;
	mov.b32 	%r92, 0;
	mov.b64 	%fd64, {%r92, %r91};
	selp.f64 	%fd73, %fd64, %fd63, %p40;
	add.f64 	%fd65, %fd19, 0d4000000000000000;
	{
	.reg .b32 %temp; 
	mov.b64 	{%temp, %r93}, %fd65;
	}
	and.b32  	%r94, %r93, 2146435072;
	setp.ne.s32 	%p41, %r94, 2146435072;
	@%p41 bra 	$L__BB0_23;
	setp.nan.f32 	%p42, %f9, %f9;
	@%p42 bra 	$L__BB0_22;
	setp.neu.f64 	%p43, %fd20, 0d7FF0000000000000;
	@%p43 bra 	$L__BB0_23;
	selp.b32 	%r95, %r14, %r13, %p1;
	selp.b32 	%r96, %r95, %r13, %p39;
	mov.b32 	%r97, 0;
	mov.b64 	%fd73, {%r97, %r96};
	bra.uni 	$L__BB0_23;
$L__BB0_22:
	mov.f64 	%fd66, 0d4000000000000000;
	add.rn.f64 	%fd73, %fd19, %fd66;
$L__BB0_23:
	setp.eq.f32 	%p45, %f9, 0f3F800000;
	selp.f64 	%fd67, 0d3FF0000000000000, %fd73, %p45;
	cvt.f64.f32 	%fd68, %f8;
	add.f64 	%fd69, %fd67, %fd68;
	cvt.rn.f32.f64 	%f29, %fd69;
	add.s32 	%r102, %r102, 16;
	add.s32 	%r101, %r101, 256;
	setp.ne.s32 	%p46, %r102, 72;
	@%p46 bra 	$L__BB0_3;
	bar.sync 	0;
	add.s32 	%r100, %r100, 1;
	setp.ne.s32 	%p47, %r100, %r16;
	@%p47 bra 	$L__BB0_2;
$L__BB0_25:
	mad.lo.s32 	%r98, %r42, %r4, %r5;
	cvt.s64.s32 	%rd20, %r98;
	mad.lo.s32 	%r99, %r2, %r42, %r3;
	cvt.s64.s32 	%rd21, %r99;
	add.s64 	%rd22, %rd21, %rd20;
	cvta.to.global.u64 	%rd23, %rd7;
	shl.b64 	%rd24, %rd22, 2;
	add.s64 	%rd4, %rd23, %rd24;
	ld.global.f32 	%f24, [%rd4];
	add.f32 	%f25, %f24, 0fFF7FFFFF;
	abs.f32 	%f26, %f25;
	setp.leu.f32 	%p48, %f26, 0f38D1B717;
	@%p48 bra 	$L__BB0_27;
	sqrt.rn.f32 	%f27, %f29;
	st.global.f32 	[%rd4], %f27;
$L__BB0_27:
	cvta.to.global.u64 	%rd26, %rd8;
	// begin inline asm
	mov.u64 	%rd25, %clock64;
	// end inline asm
	sub.s64 	%rd27, %rd25, %rd9;
	st.global.u64 	[%rd26], %rd27;
	ret;

}
	// .globl	_Z12MinInEachRow6MatrixPi
.visible .entry _Z12MinInEachRow6MatrixPi(
	.param .align 8 .b8 _Z12MinInEachRow6MatrixPi_param_0[32],
	.param .u64 .ptr .align 1 _Z12MinInEachRow6MatrixPi_param_1
)
{
	.reg .pred 	%p<40>;
	.reg .b32 	%r<112>;
	.reg .b32 	%f<70>;
	.reg .b64 	%rd<26>;

	ld.param.u64 	%rd9, [_Z12MinInEachRow6MatrixPi_param_0+24];
	ld.param.u32 	%r37, [_Z12MinInEachRow6MatrixPi_param_0+16];
	ld.param.v2.u32 	{%r35, %r36}, [_Z12MinInEachRow6MatrixPi_param_0+8];
	ld.param.u64 	%rd10, [_Z12MinInEachRow6MatrixPi_param_1];
	mov.u32 	%r38, %tid.x;
	mov.u32 	%r39, %ctaid.x;
	mov.u32 	%r40, %ntid.x;
	mad.lo.s32 	%r2, %r39, %r40, %r38;
	setp.ge.s32 	%p1, %r2, %r36;
	@%p1 bra 	$L__BB1_15;
	cvta.to.global.u64 	%rd1, %rd9;
	mul.lo.s32 	%r3, %r37, %r2;
	setp.lt.s32 	%p2, %r35, 1;
	mov.b32 	%r111, 0;
	@%p2 bra 	$L__BB1_14;
	mul.wide.s32 	%rd11, %r3, 4;
	add.s64 	%rd2, %rd1, %rd11;
	ld.global.f32 	%f66, [%rd2];
	and.b32  	%r4, %r35, 15;
	setp.lt.u32 	%p3, %r35, 16;
	mov.b32 	%r103, 0;
	mov.u32 	%r111, %r103;
	@%p3 bra 	$L__BB1_5;
	and.b32  	%r103, %r35, 2147483632;
	add.s64 	%rd13, %rd11, %rd1;
	add.s64 	%rd24, %rd13, 32;
	mov.b32 	%r97, 0;
	mov.u32 	%r111, %r97;
$L__BB1_4:
	.pragma "nounroll";
	ld.global.f32 	%f11, [%rd24+-32];
	setp.lt.f32 	%p4, %f11, %f66;
	selp.f32 	%f12, %f11, %f66, %p4;
	selp.b32 	%r45, %r97, %r111, %p4;
	ld.global.f32 	%f13, [%rd24+-28];
	setp.lt.f32 	%p5, %f13, %f12;
	selp.f32 	%f14, %f13, %f12, %p5;
	add.s32 	%r46, %r97, 1;
	selp.b32 	%r47, %r46, %r45, %p5;
	ld.global.f32 	%f15, [%rd24+-24];
	setp.lt.f32 	%p6, %f15, %f14;
	selp.f32 	%f16, %f15, %f14, %p6;
	add.s32 	%r48, %r97, 2;
	selp.b32 	%r49, %r48, %r47, %p6;
	ld.global.f32 	%f17, [%rd24+-20];
	setp.lt.f32 	%p7, %f17, %f16;
	selp.f32 	%f18, %f17, %f16, %p7;
	add.s32 	%r50, %r97, 3;
	selp.b32 	%r51, %r50, %r49, %p7;
	ld.global.f32 	%f19, [%rd24+-16];
	setp.lt.f32 	%p8, %f19, %f18;
	selp.f32 	%f20, %f19, %f18, %p8;
	add.s32 	%r52, %r97, 4;
	selp.b32 	%r53, %r52, %r51, %p8;
	ld.global.f32 	%f21, [%rd24+-12];
	setp.lt.f32 	%p9, %f21, %f20;
	selp.f32 	%f22, %f21, %f20, %p9;
	add.s32 	%r54, %r97, 5;
	selp.b32 	%r55, %r54, %r53, %p9;
	ld.global.f32 	%f23, [%rd24+-8];
	setp.lt.f32 	%p10, %f23, %f22;
	selp.f32 	%f24, %f23, %f22, %p10;
	add.s32 	%r56, %r97, 6;
	selp.b32 	%r57, %r56, %r55, %p10;
	ld.global.f32 	%f25, [%rd24+-4];
	setp.lt.f32 	%p11, %f25, %f24;
	selp.f32 	%f26, %f25, %f24, %p11;
	add.s32 	%r58, %r97, 7;
	selp.b32 	%r59, %r58, %r57, %p11;
	ld.global.f32 	%f27, [%rd24];
	setp.lt.f32 	%p12, %f27, %f26;
	selp.f32 	%f28, %f27, %f26, %p12;
	add.s32 	%r60, %r97, 8;
	selp.b32 	%r61, %r60, %r59, %p12;
	ld.global.f32 	%f29, [%rd24+4];
	setp.lt.f32 	%p13, %f29, %f28;
	selp.f32 	%f30, %f29, %f28, %p13;
	add.s32 	%r62, %r97, 9;
	selp.b32 	%r63, %r62, %r61, %p13;
	ld.global.f32 	%f31, [%rd24+8];
	setp.lt.f32 	%p14, %f31, %f30;
	selp.f32 	%f32, %f31, %f30, %p14;
	add.s32 	%r64, %r97, 10;
	selp.b32 	%r65, %r64, %r63, %p14;
	ld.global.f32 	%f33, [%rd24+12];
	setp.lt.f32 	%p15, %f33, %f32;
	selp.f32 	%f34, %f33, %f32, %p15;
	add.s32 	%r66, %r97, 11;
	selp.b32 	%r67, %r66, %r65, %p15;
	ld.global.f32 	%f35, [%rd24+16];
	setp.lt.f32 	%p16, %f35, %f34;
	selp.f32 	%f36, %f35, %f34, %p16;
	add.s32 	%r68, %r97, 12;
	selp.b32 	%r69, %r68, %r67, %p16;
	ld.global.f32 	%f37, [%rd24+20];
	setp.lt.f32 	%p17, %f37, %f36;
	selp.f32 	%f38, %f37, %f36, %p17;
	add.s32 	%r70, %r97, 13;
	selp.b32 	%r71, %r70, %r69, %p17;
	ld.global.f32 	%f39, [%rd24+24];
	setp.lt.f32 	%p18, %f39, %f38;
	selp.f32 	%f40, %f39, %f38, %p18;
	add.s32 	%r72, %r97, 14;
	selp.b32 	%r73, %r72, %r71, %p18;
	ld.global.f32 	%f41, [%rd24+28];
	setp.lt.f32 	%p19, %f41, %f40;
	selp.f32 	%f66, %f41, %f40, %p19;
	add.s32 	%r74, %r97, 15;
	selp.b32 	%r111, %r74, %r73, %p19;
	add.s64 	%rd24, %rd24, 64;
	add.s32 	%r97, %r97, 16;
	setp.ne.s32 	%p20, %r97, %r103;
	@%p20 bra 	$L__BB1_4;
$L__BB1_5:
	setp.eq.s32 	%p21, %r4, 0;
	@%p21 bra 	$L__BB1_14;
	and.b32  	%r13, %r35, 7;
	setp.lt.u32 	%p22, %r4, 8;
	@%p22 bra 	$L__BB1_8;
	mul.wide.u32 	%rd14, %r103, 4;
	add.s64 	%rd15, %rd2, %rd14;
	ld.global.f32 	%f42, [%rd15];
	setp.lt.f32 	%p23, %f42, %f66;
	selp.f32 	%f43, %f42, %f66, %p23;
	selp.b32 	%r76, %r103, %r111, %p23;
	add.s32 	%r77, %r103, 1;
	ld.global.f32 	%f44, [%rd15+4];
	setp.lt.f32 	%p24, %f44, %f43;
	selp.f32 	%f45, %f44, %f43, %p24;
	selp.b32 	%r78, %r77, %r76, %p24;
	add.s32 	%r79, %r103, 2;
	ld.global.f32 	%f46, [%rd15+8];
	setp.lt.f32 	%p25, %f46, %f45;
	selp.f32 	%f47, %f46, %f45, %p25;
	selp.b32 	%r80, %r79, %r78, %p25;
	add.s32 	%r81, %r103, 3;
	ld.global.f32 	%f48, [%rd15+12];
	setp.lt.f32 	%p26, %f48, %f47;
	selp.f32 	%f49, %f48, %f47, %p26;
	selp.b32 	%r82, %r81, %r80, %p26;
	add.s32 	%r83, %r103, 4;
	ld.global.f32 	%f50, [%rd15+16];
	setp.lt.f32 	%p27, %f50, %f49;
	selp.f32 	%f51, %f50, %f49, %p27;
	selp.b32 	%r84, %r83, %r82, %p27;
	add.s32 	%r85, %r103, 5;
	ld.global.f32 	%f52, [%rd15+20];
	setp.lt.f32 	%p28, %f52, %f51;
	selp.f32 	%f53, %f52, %f51, %p28;
	selp.b32 	%r86, %r85, %r84, %p28;
	add.s32 	%r87, %r103, 6;
	ld.global.f32 	%f54, [%rd15+24];
	setp.lt.f32 	%p29, %f54, %f53;
	selp.f32 	%f55, %f54, %f53, %p29;
	selp.b32 	%r88, %r87, %r86, %p29;
	add.s32 	%r89, %r103, 7;
	ld.global.f32 	%f56, [%rd15+28];
	setp.lt.f32 	%p30, %f56, %f55;
	selp.f32 	%f66, %f56, %f55, %p30;
	selp.b32 	%r111, %r89, %r88, %p30;
	add.s32 	%r103, %r103, 8;
$L__BB1_8:
	setp.eq.s32 	%p31, %r13, 0;
	@%p31 bra 	$L__BB1_14;
	and.b32  	%r19, %r35, 3;
	setp.lt.u32 	%p32, %r13, 4;
	@%p32 bra 	$L__BB1_11;
	mul.wide.s32 	%rd16, %r103, 4;
	add.s64 	%rd17, %rd2, %rd16;
	ld.global.f32 	%f57, [%rd17];
	setp.lt.f32 	%p33, %f57, %f66;
	selp.f32 	%f58, %f57, %f66, %p33;
	selp.b32 	%r91, %r103, %r111, %p33;
	add.s32 	%r92, %r103, 1;
	ld.global.f32 	%f59, [%rd17+4];
	setp.lt.f32 	%p34, %f59, %f58;
	selp.f32 	%f60, %f59, %f58, %p34;
	selp.b32 	%r93, %r92, %r91, %p34;
	add.s32 	%r94, %r103, 2;
	ld.global.f32 	%f61, [%rd17+8];
	setp.lt.f32 	%p35, %f61, %f60;
	selp.f32 	%f62, %f61, %f60, %p35;
	selp.b32 	%r95, %r94, %r93, %p35;
	add.s32 	%r96, %r103, 3;
	ld.global.f32 	%f63, [%rd17+12];
	setp.lt.f32 	%p36, %f63, %f62;
	selp.f32 	%f66, %f63, %f62, %p36;
	selp.b32 	%r111, %r96, %r95, %p36;
	add.s32 	%r103, %r103, 4;
$L__BB1_11:
	setp.eq.s32 	%p37, %r19, 0;
	@%p37 bra 	$L__BB1_14;
	mul.wide.u32 	%rd19, %r103, 4;
	add.s64 	%rd20, %rd11, %rd19;
	add.s64 	%rd25, %rd1, %rd20;
	neg.s32 	%r108, %r19;
$L__BB1_13:
	.pragma "nounroll";
	ld.global.f32 	%f64, [%rd25];
	setp.lt.f32 	%p38, %f64, %f66;
	selp.f32 	%f66, %f64, %f66, %p38;
	selp.b32 	%r111, %r103, %r111, %p38;
	add.s32 	%r103, %r103, 1;
	add.s64 	%rd25, %rd25, 4;
	add.s32 	%r108, %r108, 1;
	setp.ne.s32 	%p39, %r108, 0;
	@%p39 bra 	$L__BB1_13;
$L__BB1_14:
	cvta.to.global.u64 	%rd21, %rd10;
	mul.wide.s32 	%rd22, %r2, 4;
	add.s64 	%rd23, %rd21, %rd22;
	st.global.u32 	[%rd23], %r111;
$L__BB1_15:
	ret;

}
	// .globl	_Z13CompareArraysPKiS0_iPi
.visible .entry _Z13CompareArraysPKiS0_iPi(
	.param .u64 .ptr .align 1 _Z13CompareArraysPKiS0_iPi_param_0,
	.param .u64 .ptr .align 1 _Z13CompareArraysPKiS0_iPi_param_1,
	.param .u32 _Z13CompareArraysPKiS0_iPi_param_2,
	.param .u64 .ptr .align 1 _Z13CompareArraysPKiS0_iPi_param_3
)
{
	.reg .pred 	%p<8>;
	.reg .b32 	%r<33>;
	.reg .b64 	%rd<10>;
	// demoted variable
	.shared .align 4 .b8 _ZZ13CompareArraysPKiS0_iPiE11localCounts[2048];
	ld.param.u64 	%rd3, [_Z13CompareArraysPKiS0_iPi_param_0];
	ld.param.u64 	%rd4, [_Z13CompareArraysPKiS0_iPi_param_1];
	ld.param.u32 	%r13, [_Z13CompareArraysPKiS0_iPi_param_2];
	ld.param.u64 	%rd5, [_Z13CompareArraysPKiS0_iPi_param_3];
	mov.u32 	%r1, %tid.x;
	mov.u32 	%r14, %ctaid.x;
	mov.u32 	%r32, %ntid.x;
	mad.lo.s32 	%r30, %r14, %r32, %r1;
	shl.b32 	%r15, %r1, 2;
	mov.u32 	%r16, _ZZ13CompareArraysPKiS0_iPiE11localCounts;
	add.s32 	%r4, %r16, %r15;
	mov.b32 	%r17, 0;
	st.shared.u32 	[%r4], %r17;
	setp.ge.s32 	%p1, %r30, %r13;
	@%p1 bra 	$L__BB2_5;
	mov.u32 	%r19, %nctaid.x;
	mul.lo.s32 	%r5, %r32, %r19;
	cvta.to.global.u64 	%rd1, %rd3;
	cvta.to.global.u64 	%rd2, %rd4;
	mov.b32 	%r31, 0;
$L__BB2_2:
	mul.wide.s32 	%rd6, %r30, 4;
	add.s64 	%rd7, %rd1, %rd6;
	ld.global.u32 	%r20, [%rd7];
	add.s64 	%rd8, %rd2, %rd6;
	ld.global.u32 	%r21, [%rd8];
	setp.eq.s32 	%p2, %r20, %r21;
	@%p2 bra 	$L__BB2_4;
	add.s32 	%r31, %r31, 1;
	st.shared.u32 	[%r4], %r31;
$L__BB2_4:
	add.s32 	%r30, %r30, %r5;
	setp.lt.s32 	%p3, %r30, %r13;
	@%p3 bra 	$L__BB2_2;
$L__BB2_5:
	bar.sync 	0;
	setp.lt.u32 	%p4, %r32, 2;
	@%p4 bra 	$L__BB2_9;
$L__BB2_6:
	shr.u32 	%r12, %r32, 1;
	setp.ge.u32 	%p5, %r1, %r12;
	@%p5 bra 	$L__BB2_8;
	shl.b32 	%r22, %r12, 2;
	add.s32 	%r23, %r4, %r22;
	ld.shared.u32 	%r24, [%r23];
	ld.shared.u32 	%r25, [%r4];
	add.s32 	%r26, %r25, %r24;
	st.shared.u32 	[%r4], %r26;
$L__BB2_8:
	bar.sync 	0;
	setp.gt.u32 	%p6, %r32, 3;
	mov.u32 	%r32, %r12;
	@%p6 bra 	$L__BB2_6;
$L__BB2_9:
	setp.ne.s32 	%p7, %r1, 0;
	@%p7 bra 	$L__BB2_11;
	ld.shared.u32 	%r27, [_ZZ13CompareArraysPKiS0_iPiE11localCounts];
	cvta.to.global.u64 	%rd9, %rd5;
	atom.global.add.u32 	%r28, [%rd9], %r27;
$L__BB2_11:
	ret;

}
.func  (.param .b64 func_retval0) __internal_accurate_pow(
	.param .b64 __internal_accurate_pow_param_0
)
{
	.reg .pred 	%p<8>;
	.reg .b32 	%r<49>;
	.reg .b32 	%f<3>;
	.reg .b64 	%fd<109>;

	ld.param.f64 	%fd10, [__internal_accurate_pow_param_0];
	{
	.reg .b32 %temp; 
	mov.b64 	{%temp, %r46}, %fd10;
	}
	{
	.reg .b32 %temp; 
	mov.b64 	{%r45, %temp}, %fd10;
	}
	shr.u32 	%r47, %r46, 20;
	setp.gt.u32 	%p1, %r46, 1048575;
	@%p1 bra 	$L__BB3_2;
	mul.f64 	%fd11, %fd10, 0d4350000000000000;
	{
	.reg .b32 %temp; 
	mov.b64 	{%temp, %r46}, %fd11;
	}
	{
	.reg .b32 %temp; 
	mov.b64 	{%r45, %temp}, %fd11;
	}
	shr.u32 	%r16, %r46, 20;
	add.s32 	%r47, %r16, -54;
$L__BB3_2:
	add.s32 	%r48, %r47, -1023;
	and.b32  	%r17, %r46, -2146435073;
	or.b32  	%r18, %r17, 1072693248;
	mov.b64 	%fd107, {%r45, %r18};
	setp.lt.u32 	%p2, %r18, 1073127583;
	@%p2 bra 	$L__BB3_4;
	{
	.reg .b32 %temp; 
	mov.b64 	{%r19, %temp}, %fd107;
	}
	{
	.reg .b32 %temp; 
	mov.b64 	{%temp, %r20}, %fd107;
	}
	add.s32 	%r21, %r20, -1048576;
	mov.b64 	%fd107, {%r19, %r21};
	add.s32 	%r48, %r47, -1022;
$L__BB3_4:
	add.f64 	%fd12, %fd107, 0dBFF0000000000000;
	add.f64 	%fd13, %fd107, 0d3FF0000000000000;
	rcp.approx.ftz.f64 	%fd14, %fd13;
	neg.f64 	%fd15, %fd13;
	fma.rn.f64 	%fd16, %fd15, %fd14, 0d3FF0000000000000;
	fma.rn.f64 	%fd17, %fd16, %fd16, %fd16;
	fma.rn.f64 	%fd18, %fd17, %fd14, %fd14;
	mul.f64 	%fd19, %fd12, %fd18;
	fma.rn.f64 	%fd20, %fd12, %fd18, %fd19;
	mul.f64 	%fd21, %fd20, %fd20;
	fma.rn.f64 	%fd22, %fd21, 0d3EB0F5FF7D2CAFE2, 0d3ED0F5D241AD3B5A;
	fma.rn.f64 	%fd23, %fd22, %fd21, 0d3EF3B20A75488A3F;
	fma.rn.f64 	%fd24, %fd23, %fd21, 0d3F1745CDE4FAECD5;
	fma.rn.f64 	%fd25, %fd24, %fd21, 0d3F3C71C7258A578B;
	fma.rn.f64 	%fd26, %fd25, %fd21, 0d3F6249249242B910;
	fma.rn.f64 	%fd27, %fd26, %fd21, 0d3F89999999999DFB;
	sub.f64 	%fd28, %fd12, %fd20;
	add.f64 	%fd29, %fd28, %fd28;
	neg.f64 	%fd30, %fd20;
	fma.rn.f64 	%fd31, %fd30, %fd12, %fd29;
	mul.f64 	%fd32, %fd18, %fd31;
	fma.rn.f64 	%fd33, %fd21, %fd27, 0d3FB5555555555555;
	mov.f64 	%fd34, 0d3FB5555555555555;
	sub.f64 	%fd35, %fd34, %fd33;
	fma.rn.f64 	%fd36, %fd21, %fd27, %fd35;
	add.f64 	%fd37, %fd36, 0dBC46A4CB00B9E7B0;
	add.f64 	%fd38, %fd33, %fd37;
	sub.f64 	%fd39, %fd33, %fd38;
	add.f64 	%fd40, %fd37, %fd39;
	mul.rn.f64 	%fd41, %fd20, %fd20;
	neg.f64 	%fd42, %fd41;
	fma.rn.f64 	%fd43, %fd20, %fd20, %fd42;
	{
	.reg .b32 %temp; 
	mov.b64 	{%r22, %temp}, %fd32;
	}
	{
	.reg .b32 %temp; 
	mov.b64 	{%temp, %r23}, %fd32;
	}
	add.s32 	%r24, %r23, 1048576;
	mov.b64 	%fd44, {%r22, %r24};
	fma.rn.f64 	%fd45, %fd20, %fd44, %fd43;
	mul.rn.f64 	%fd46, %fd41, %fd20;
	neg.f64 	%fd47, %fd46;
	fma.rn.f64 	%fd48, %fd41, %fd20, %fd47;
	fma.rn.f64 	%fd49, %fd41, %fd32, %fd48;
	fma.rn.f64 	%fd50, %fd45, %fd20, %fd49;
	mul.rn.f64 	%fd51, %fd38, %fd46;
	neg.f64 	%fd52, %fd51;
	fma.rn.f64 	%fd53, %fd38, %fd46, %fd52;
	fma.rn.f64 	%fd54, %fd38, %fd50, %fd53;
	fma.rn.f64 	%fd55, %fd40, %fd46, %fd54;
	add.f64 	%fd56, %fd51, %fd55;
	sub.f64 	%fd57, %fd51, %fd56;
	add.f64 	%fd58, %fd55, %fd57;
	add.f64 	%fd59, %fd20, %fd56;
	sub.f64 	%fd60, %fd20, %fd59;
	add.f64 	%fd61, %fd56, %fd60;
	add.f64 	%fd62, %fd58, %fd61;
	add.f64 	%fd63, %fd32, %fd62;
	add.f64 	%fd64, %fd59, %fd63;
	sub.f64 	%fd65, %fd59, %fd64;
	add.f64 	%fd66, %fd63, %fd65;
	xor.b32  	%r25, %r48, -2147483648;
	mov.b32 	%r26, 1127219200;
	mov.b64 	%fd67, {%r25, %r26};
	mov.b32 	%r27, -2147483648;
	mov.b64 	%fd68, {%r27, %r26};
	sub.f64 	%fd69, %fd67, %fd68;
	fma.rn.f64 	%fd70, %fd69, 0d3FE62E42FEFA39EF, %fd64;
	fma.rn.f64 	%fd71, %fd69, 0dBFE62E42FEFA39EF, %fd70;
	sub.f64 	%fd72, %fd71, %fd64;
	sub.f64 	%fd73, %fd66, %fd72;
	fma.rn.f64 	%fd74, %fd69, 0d3C7ABC9E3B39803F, %fd73;
	add.f64 	%fd75, %fd70, %fd74;
	sub.f64 	%fd76, %fd70, %fd75;
	add.f64 	%fd77, %fd74, %fd76;
	mov.f64 	%fd78, 0d4000000000000000;
	{
	.reg .b32 %temp; 
	mov.b64 	{%temp, %r28}, %fd78;
	}
	{
	.reg .b32 %temp; 
	mov.b64 	{%r29, %temp}, %fd78;
	}
	shl.b32 	%r30, %r28, 1;
	setp.gt.u32 	%p3, %r30, -33554433;
	and.b32  	%r31, %r28, -15728641;
	selp.b32 	%r32, %r31, %r28, %p3;
	mov.b64 	%fd79, {%r29, %r32};
	mul.rn.f64 	%fd80, %fd75, %fd79;
	neg.f64 	%fd81, %fd80;
	fma.rn.f64 	%fd82, %fd75, %fd79, %fd81;
	fma.rn.f64 	%fd83, %fd77, %fd79, %fd82;
	add.f64 	%fd4, %fd80, %fd83;
	sub.f64 	%fd84, %fd80, %fd4;
	add.f64 	%fd5, %fd83, %fd84;
	fma.rn.f64 	%fd85, %fd4, 0d3FF71547652B82FE, 0d4338000000000000;
	{
	.reg .b32 %temp; 
	mov.b64 	{%r13, %temp}, %fd85;
	}
	mov.f64 	%fd86, 0dC338000000000000;
	add.rn.f64 	%fd87, %fd85, %fd86;
	fma.rn.f64 	%fd88, %fd87, 0dBFE62E42FEFA39EF, %fd4;
	fma.rn.f64 	%fd89, %fd87, 0dBC7ABC9E3B39803F, %fd88;
	fma.rn.f64 	%fd90, %fd89, 0d3E5ADE1569CE2BDF, 0d3E928AF3FCA213EA;
	fma.rn.f64 	%fd91, %fd90, %fd89, 0d3EC71DEE62401315;
	fma.rn.f64 	%fd92, %fd91, %fd89, 0d3EFA01997C89EB71;
	fma.rn.f64 	%fd93, %fd92, %fd89, 0d3F2A01A014761F65;
	fma.rn.f64 	%fd94, %fd93, %fd89, 0d3F56C16C1852B7AF;
	fma.rn.f64 	%fd95, %fd94, %fd89, 0d3F81111111122322;
	fma.rn.f64 	%fd96, %fd95, %fd89, 0d3FA55555555502A1;
	fma.rn.f64 	%fd97, %fd96, %fd89, 0d3FC5555555555511;
	fma.rn.f64 	%fd98, %fd97, %fd89, 0d3FE000000000000B;
	fma.rn.f64 	%fd99, %fd98, %fd89, 0d3FF0000000000000;
	fma.rn.f64 	%fd100, %fd99, %fd89, 0d3FF0000000000000;
	{
	.reg .b32 %temp; 
	mov.b64 	{%r14, %temp}, %fd100;
	}
	{
	.reg .b32 %temp; 
	mov.b64 	{%temp, %r15}, %fd100;
	}
	shl.b32 	%r33, %r13, 20;
	add.s32 	%r34, %r33, %r15;
	mov.b64 	%fd108, {%r14, %r34};
	{
	.reg .b32 %temp; 
	mov.b64 	{%temp, %r35}, %fd4;
	}
	mov.b32 	%f2, %r35;
	abs.f32 	%f1, %f2;
	setp.lt.f32 	%p4, %f1, 0f4086232B;
	@%p4 bra 	$L__BB3_7;
	setp.lt.f64 	%p5, %fd4, 0d0000000000000000;
	add.f64 	%fd101, %fd4, 0d7FF0000000000000;
	selp.f64 	%fd108, 0d0000000000000000, %fd101, %p5;
	setp.geu.f32 	%p6, %f1, 0f40874800;
	@%p6 bra 	$L__BB3_7;
	shr.u32 	%r36, %r13, 31;
	add.s32 	%r37, %r13, %r36;
	shr.s32 	%r38, %r37, 1;
	shl.b32 	%r39, %r38, 20;
	add.s32 	%r40, %r15, %r39;
	mov.b64 	%fd102, {%r14, %r40};
	sub.s32 	%r41, %r13, %r38;
	shl.b32 	%r42, %r41, 20;
	add.s32 	%r43, %r42, 1072693248;
	mov.b32 	%r44, 0;
	mov.b64 	%fd103, {%r44, %r43};
	mul.f64 	%fd108, %fd103, %fd102;
$L__BB3_7:
	abs.f64 	%fd104, %fd108;
	setp.eq.f64 	%p7, %fd104, 0d7FF0000000000000;
	fma.rn.f64 	%fd105, %fd108, %fd5, %fd108;
	selp.f64 	%fd106, %fd108, %fd105, %p7;
	st.param.f64 	[func_retval0], %fd106;
	ret;

}


// ===== COMPILED SASS (sm_100) =====

	.target	sm_100

	.elftype	@"ET_EXEC"


//--------------------- .note.nv.tkinfo           --------------------------
	.section	.note.nv.tkinfo,"",@"SHT_NOTE"
	.sectionflags	@"SHF_NOTE_NV_TKINFO"
	.tkinfo
        /*0018*/ 	.word	0x00000002
        /*0030*/ 	.string	""
        /*0030*/ 	.string	"ptxas"
        /*0030*/ 	.string	"Cuda compilation tools, release 13.0, V13.0.88"
        /*0030*/ 	.string	"Build cuda_13.0.r13.0/compiler.36424714_0"
        /*0030*/ 	.string	"-arch sm_100 -m 64 "



//--------------------- .note.nv.cuinfo           --------------------------
	.section	.note.nv.cuinfo,"",@"SHT_NOTE"
	.sectionflags	@"SHF_NOTE_NV_CUINFO"
        /*0018*/ 	.short	0x0002
        /*001a*/ 	.short	0x0064
        /*001c*/ 	.short	0x0082
	.zero		2


//--------------------- .nv.info                  --------------------------
	.section	.nv.info,"",@"SHT_CUDA_INFO"
	.align	4


	//----- nvinfo : EIATTR_REGCOUNT
	.align		4
        /*0000*/ 	.byte	0x04, 0x2f
        /*0002*/ 	.short	(.L_1 - .L_0)
	.align		4
.L_0:
        /*0004*/ 	.word	index@(_Z12KmeansKernel6MatrixS_S_Py)
        /*0008*/ 	.word	0x00000027


	//----- nvinfo : EIATTR_FRAME_SIZE
	.align		4
.L_1:
        /*000c*/ 	.byte	0x04, 0x11
        /*000e*/ 	.short	(.L_3 - .L_2)
	.align		4
.L_2:
        /*0010*/ 	.word	index@($_Z12KmeansKernel6MatrixS_S_Py$__internal_accurate_pow)
        /*0014*/ 	.word	0x00000000


	//----- nvinfo : EIATTR_FRAME_SIZE
	.align		4
.L_3:
        /*0018*/ 	.byte	0x04, 0x11
        /*001a*/ 	.short	(.L_5 - .L_4)
	.align		4
.L_4:
        /*001c*/ 	.word	index@($__internal_0_$__cuda_sm20_sqrt_rn_f32_slowpath)
        /*0020*/ 	.word	0x00000000


	//----- nvinfo : EIATTR_FRAME_SIZE
	.align		4
.L_5:
        /*0024*/ 	.byte	0x04, 0x11
        /*0026*/ 	.short	(.L_7 - .L_6)
	.align		4
.L_6:
        /*0028*/ 	.word	index@(_Z12KmeansKernel6MatrixS_S_Py)
        /*002c*/ 	.word	0x00000000


	//----- nvinfo : EIATTR_REGCOUNT
	.align		4
.L_7:
        /*0030*/ 	.byte	0x04, 0x2f
        /*0032*/ 	.short	(.L_9 - .L_8)
	.align		4
.L_8:
        /*0034*/ 	.word	index@(_Z12MinInEachRow6MatrixPi)
        /*0038*/ 	.word	0x0000001e


	//----- nvinfo : EIATTR_FRAME_SIZE
	.align		4
.L_9:
        /*003c*/ 	.byte	0x04, 0x11
        /*003e*/ 	.short	(.L_11 - .L_10)
	.align		4
.L_10:
        /*0040*/ 	.word	index@(_Z12MinInEachRow6MatrixPi)
        /*0044*/ 	.word	0x00000000


	//----- nvinfo : EIATTR_REGCOUNT
	.align		4
.L_11:
        /*0048*/ 	.byte	0x04, 0x2f
        /*004a*/ 	.short	(.L_13 - .L_12)
	.align		4
.L_12:
        /*004c*/ 	.word	index@(_Z13CompareArraysPKiS0_iPi)
        /*0050*/ 	.word	0x00000012


	//----- nvinfo : EIATTR_FRAME_SIZE
	.align		4
.L_13:
        /*0054*/ 	.byte	0x04, 0x11
        /*0056*/ 	.short	(.L_15 - .L_14)
	.align		4
.L_14:
        /*0058*/ 	.word	index@(_Z13CompareArraysPKiS0_iPi)
        /*005c*/ 	.word	0x00000000


	//----- nvinfo : EIATTR_MIN_STACK_SIZE
	.align		4
.L_15:
        /*0060*/ 	.byte	0x04, 0x12
        /*0062*/ 	.short	(.L_17 - .L_16)
	.align		4
.L_16:
        /*0064*/ 	.word	index@(_Z13CompareArraysPKiS0_iPi)
        /*0068*/ 	.word	0x00000000


	//----- nvinfo : EIATTR_MIN_STACK_SIZE
	.align		4
.L_17:
        /*006c*/ 	.byte	0x04, 0x12
        /*006e*/ 	.short	(.L_19 - .L_18)
	.align		4
.L_18:
        /*0070*/ 	.word	index@(_Z12MinInEachRow6MatrixPi)
        /*0074*/ 	.word	0x00000000


	//----- nvinfo : EIATTR_MIN_STACK_SIZE
	.align		4
.L_19:
        /*0078*/ 	.byte	0x04, 0x12
        /*007a*/ 	.short	(.L_21 - .L_20)
	.align		4
.L_20:
        /*007c*/ 	.word	index@(_Z12KmeansKernel6MatrixS_S_Py)
        /*0080*/ 	.word	0x00000000
.L_21:


//--------------------- .nv.compat                --------------------------
	.section	.nv.compat,"",@"SHT_CUDA_COMPAT_INFO"
	.align	4
        /*0000*/ 	.byte	0x02, 0x09, 0x00, 0x00, 0x02, 0x02, 0x01, 0x00, 0x02, 0x05, 0x05, 0x00, 0x03, 0x07, 0x01, 0x01
        /*0010*/ 	.byte	0x02, 0x03, 0x00, 0x00, 0x02, 0x06, 0x01, 0x00, 0x04, 0x0b, 0x08, 0x00, 0x01, 0x00, 0x00, 0x00
        /*0020*/ 	.byte	0x00, 0x00, 0x00, 0x00


//--------------------- .nv.info._Z13CompareArraysPKiS0_iPi --------------------------
	.section	.nv.info._Z13CompareArraysPKiS0_iPi,"",@"SHT_CUDA_INFO"
	.sectionflags	@""
	.align	4


	//----- nvinfo : EIATTR_CUDA_API_VERSION
	.align		4
        /*0000*/ 	.byte	0x04, 0x37
        /*0002*/ 	.short	(.L_23 - .L_22)
.L_22:
        /*0004*/ 	.word	0x00000082


	//----- nvinfo : EIATTR_KPARAM_INFO
	.align		4
.L_23:
        /*0008*/ 	.byte	0x04, 0x17
        /*000a*/ 	.short	(.L_25 - .L_24)
.L_24:
        /*000c*/ 	.word	0x00000000
        /*0010*/ 	.short	0x0003
        /*0012*/ 	.short	0x0018
        /*0014*/ 	.byte	0x00, 0xf5, 0x21, 0x00


	//----- nvinfo : EIATTR_KPARAM_INFO
	.align		4
.L_25:
        /*0018*/ 	.byte	0x04, 0x17
        /*001a*/ 	.short	(.L_27 - .L_26)
.L_26:
        /*001c*/ 	.word	0x00000000
        /*0020*/ 	.short	0x0002
        /*0022*/ 	.short	0x0010
        /*0024*/ 	.byte	0x00, 0xf0, 0x11, 0x00


	//----- nvinfo : EIATTR_KPARAM_INFO
	.align		4
.L_27:
        /*0028*/ 	.byte	0x04, 0x17
        /*002a*/ 	.short	(.L_29 - .L_28)
.L_28:
        /*002c*/ 	.word	0x00000000
        /*0030*/ 	.short	0x0001
        /*0032*/ 	.short	0x0008
        /*0034*/ 	.byte	0x00, 0xf5, 0x21, 0x00


	//----- nvinfo : EIATTR_KPARAM_INFO
	.align		4
.L_29:
        /*0038*/ 	.byte	0x04, 0x17
        /*003a*/ 	.short	(.L_31 - .L_30)
.L_30:
        /*003c*/ 	.word	0x00000000
        /*0040*/ 	.short	0x0000
        /*0042*/ 	.short	0x0000
        /*0044*/ 	.byte	0x00, 0xf5, 0x21, 0x00


	//----- nvinfo : EIATTR_SPARSE_MMA_MASK
	.align		4
.L_31:
        /*0048*/ 	.byte	0x03, 0x50
        /*004a*/ 	.short	0x0000


	//----- nvinfo : EIATTR_MAXREG_COUNT
	.align		4
        /*004c*/ 	.byte	0x03, 0x1b
        /*004e*/ 	.short	0x00ff


	//----- nvinfo : EIATTR_NUM_BARRIERS
	.align		4
        /*0050*/ 	.byte	0x02, 0x4c
        /*0052*/ 	.byte	0x01
	.zero		1


	//----- nvinfo : EIATTR_MERCURY_ISA_VERSION
	.align		4
        /*0054*/ 	.byte	0x03, 0x5f
        /*0056*/ 	.short	0x0101


	//----- nvinfo : EIATTR_VRC_CTA_INIT_COUNT
	.align		4
        /*0058*/ 	.byte	0x02, 0x4a
	.zero		1
	.zero		1


	//----- nvinfo : EIATTR_EXIT_INSTR_OFFSETS
	.align		4
        /*005c*/ 	.byte	0x04, 0x1c
        /*005e*/ 	.short	(.L_33 - .L_32)


	//   ....[0]....
.L_32:
        /*0060*/ 	.word	0x000002f0


	//   ....[1]....
        /*0064*/ 	.word	0x00000360


	//----- nvinfo : EIATTR_CRS_STACK_SIZE
	.align		4
.L_33:
        /*0068*/ 	.byte	0x04, 0x1e
        /*006a*/ 	.short	(.L_35 - .L_34)
.L_34:
        /*006c*/ 	.word	0x00000000


	//----- nvinfo : EIATTR_CBANK_PARAM_SIZE
	.align		4
.L_35:
        /*0070*/ 	.byte	0x03, 0x19
        /*0072*/ 	.short	0x0020


	//----- nvinfo : EIATTR_PARAM_CBANK
	.align		4
        /*0074*/ 	.byte	0x04, 0x0a
        /*0076*/ 	.short	(.L_37 - .L_36)
	.align		4
.L_36:
        /*0078*/ 	.word	index@(.nv.constant0._Z13CompareArraysPKiS0_iPi)
        /*007c*/ 	.short	0x0380
        /*007e*/ 	.short	0x0020


	//----- nvinfo : EIATTR_SW_WAR
	.align		4
.L_37:
        /*0080*/ 	.byte	0x04, 0x36
        /*0082*/ 	.short	(.L_39 - .L_38)
.L_38:
        /*0084*/ 	.word	0x00000008
.L_39:


//--------------------- .nv.info._Z12MinInEachRow6MatrixPi --------------------------
	.section	.nv.info._Z12MinInEachRow6MatrixPi,"",@"SHT_CUDA_INFO"
	.sectionflags	@""
	.align	4


	//----- nvinfo : EIATTR_CUDA_API_VERSION
	.align		4
        /*0000*/ 	.byte	0x04, 0x37
        /*0002*/ 	.short	(.L_41 - .L_40)
.L_40:
        /*0004*/ 	.word	0x00000082


	//----- nvinfo : EIATTR_KPARAM_INFO
	.align		4
.L_41:
        /*0008*/ 	.byte	0x04, 0x17
        /*000a*/ 	.short	(.L_43 - .L_42)
.L_42:
        /*000c*/ 	.word	0x00000000
        /*0010*/ 	.short	0x0001
        /*0012*/ 	.short	0x0020
        /*0014*/ 	.byte	0x00, 0xf5, 0x21, 0x00


	//----- nvinfo : EIATTR_KPARAM_INFO
	.align		4
.L_43:
        /*0018*/ 	.byte	0x04, 0x17
        /*001a*/ 	.short	(.L_45 - .L_44)
.L_44:
        /*001c*/ 	.word	0x00000000
        /*0020*/ 	.short	0x0000
        /*0022*/ 	.short	0x0000
        /*0024*/ 	.byte	0x00, 0xf0, 0x81, 0x00


	//----- nvinfo : EIATTR_SPARSE_MMA_MASK
	.align		4
.L_45:
        /*0028*/ 	.byte	0x03, 0x50
        /*002a*/ 	.short	0x0000


	//----- nvinfo : EIATTR_MAXREG_COUNT
	.align		4
        /*002c*/ 	.byte	0x03, 0x1b
        /*002e*/ 	.short	0x00ff


	//----- nvinfo : EIATTR_MERCURY_ISA_VERSION
	.align		4
        /*0030*/ 	.byte	0x03, 0x5f
        /*0032*/ 	.short	0x0101


	//----- nvinfo : EIATTR_VRC_CTA_INIT_COUNT
	.align		4
        /*0034*/ 	.byte	0x02, 0x4a
	.zero		1
	.zero		1


	//----- nvinfo : EIATTR_EXIT_INSTR_OFFSETS
	.align		4
        /*0038*/ 	.byte	0x04, 0x1c
        /*003a*/ 	.short	(.L_47 - .L_46)


	//   ....[0]....
.L_46:
        /*003c*/ 	.word	0x00000070


	//   ....[1]....
        /*0040*/ 	.word	0x00000b70


	//----- nvinfo : EIATTR_CBANK_PARAM_SIZE
	.align		4
.L_47:
        /*0044*/ 	.byte	0x03, 0x19
        /*0046*/ 	.short	0x0028


	//----- nvinfo : EIATTR_PARAM_CBANK
	.align		4
        /*0048*/ 	.byte	0x04, 0x0a
        /*004a*/ 	.short	(.L_49 - .L_48)
	.align		4
.L_48:
        /*004c*/ 	.word	index@(.nv.constant0._Z12MinInEachRow6MatrixPi)
        /*0050*/ 	.short	0x0380
        /*0052*/ 	.short	0x0028


	//----- nvinfo : EIATTR_SW_WAR
	.align		4
.L_49:
        /*0054*/ 	.byte	0x04, 0x36
        /*0056*/ 	.short	(.L_51 - .L_50)
.L_50:
        /*0058*/ 	.word	0x00000008
.L_51:


//--------------------- .nv.info._Z12KmeansKernel6MatrixS_S_Py --------------------------
	.section	.nv.info._Z12KmeansKernel6MatrixS_S_Py,"",@"SHT_CUDA_INFO"
	.sectionflags	@""
	.align	4


	//----- nvinfo : EIATTR_CUDA_API_VERSION
	.align		4
        /*0000*/ 	.byte	0x04, 0x37
        /*0002*/ 	.short	(.L_53 - .L_52)
.L_52:
        /*0004*/ 	.word	0x00000082


	//----- nvinfo : EIATTR_KPARAM_INFO
	.align		4
.L_53:
        /*0008*/ 	.byte	0x04, 0x17
        /*000a*/ 	.short	(.L_55 - .L_54)
.L_54:
        /*000c*/ 	.word	0x00000000
        /*0010*/ 	.short	0x0003
        /*0012*/ 	.short	0x0060
        /*0014*/ 	.byte	0x00, 0xf5, 0x21, 0x00


	//----- nvinfo : EIATTR_KPARAM_INFO
	.align		4
.L_55:
        /*0018*/ 	.byte	0x04, 0x17
        /*001a*/ 	.short	(.L_57 - .L_56)
.L_56:
        /*001c*/ 	.word	0x00000000
        /*0020*/ 	.short	0x0002
        /*0022*/ 	.short	0x0040
        /*0024*/ 	.byte	0x00, 0xf0, 0x81, 0x00


	//----- nvinfo : EIATTR_KPARAM_INFO
	.align		4
.L_57:
        /*0028*/ 	.byte	0x04, 0x17
        /*002a*/ 	.short	(.L_59 - .L_58)
.L_58:
        /*002c*/ 	.word	0x00000000
        /*0030*/ 	.short	0x0001
        /*0032*/ 	.short	0x0020
        /*0034*/ 	.byte	0x00, 0xf0, 0x81, 0x00


	//----- nvinfo : EIATTR_KPARAM_INFO
	.align		4
.L_59:
        /*0038*/ 	.byte	0x04, 0x17
        /*003a*/ 	.short	(.L_61 - .L_60)
.L_60:
        /*003c*/ 	.word	0x00000000
        /*0040*/ 	.short	0x0000
        /*0042*/ 	.short	0x0000
        /*0044*/ 	.byte	0x00, 0xf0, 0x81, 0x00


	//----- nvinfo : EIATTR_SPARSE_MMA_MASK
	.align		4
.L_61:
        /*0048*/ 	.byte	0x03, 0x50
        /*004a*/ 	.short	0x0000


	//----- nvinfo : EIATTR_MAXREG_COUNT
	.align		4
        /*004c*/ 	.byte	0x03, 0x1b
        /*004e*/ 	.short	0x00ff


	//----- nvinfo : EIATTR_NUM_BARRIERS
	.align		4
        /*0050*/ 	.byte	0x02, 0x4c
        /*0052*/ 	.byte	0x01
	.zero		1


	//----- nvinfo : EIATTR_MERCURY_ISA_VERSION
	.align		4
        /*0054*/ 	.byte	0x03, 0x5f
        /*0056*/ 	.short	0x0101


	//----- nvinfo : EIATTR_VRC_CTA_INIT_COUNT
	.align		4
        /*0058*/ 	.byte	0x02, 0x4a
	.zero		1
	.zero		1


	//----- nvinfo : EIATTR_EXIT_INSTR_OFFSETS
	.align		4
        /*005c*/ 	.byte	0x04, 0x1c
        /*005e*/ 	.short	(.L_63 - .L_62)


	//   ....[0]....
.L_62:
        /*0060*/ 	.word	0x00000e60


	//----- nvinfo : EIATTR_CRS_STACK_SIZE
	.align		4
.L_63:
        /*0064*/ 	.byte	0x04, 0x1e
        /*0066*/ 	.short	(.L_65 - .L_64)
.L_64:
        /*0068*/ 	.word	0x00000000


	//----- nvinfo : EIATTR_CBANK_PARAM_SIZE
	.align		4
.L_65:
        /*006c*/ 	.byte	0x03, 0x19
        /*006e*/ 	.short	0x0068


	//----- nvinfo : EIATTR_PARAM_CBANK
	.align		4
        /*0070*/ 	.byte	0x04, 0x0a
        /*0072*/ 	.short	(.L_67 - .L_66)
	.align		4
.L_66:
        /*0074*/ 	.word	index@(.nv.constant0._Z12KmeansKernel6MatrixS_S_Py)
        /*0078*/ 	.short	0x0380
        /*007a*/ 	.short	0x0068


	//----- nvinfo : EIATTR_SW_WAR
	.align		4
.L_67:
        /*007c*/ 	.byte	0x04, 0x36
        /*007e*/ 	.short	(.L_69 - .L_68)
.L_68:
        /*0080*/ 	.word	0x00000008
.L_69:


//--------------------- .nv.callgraph             --------------------------
	.section	.nv.callgraph,"",@"SHT_CUDA_CALLGRAPH"
	.align	4
	.sectionentsize	8
	.align		4
        /*0000*/ 	.word	0x00000000
	.align		4
        /*0004*/ 	.word	0xffffffff
	.align		4
        /*0008*/ 	.word	0x00000000
	.align		4
        /*000c*/ 	.word	0xfffffffe
	.align		4
        /*0010*/ 	.word	0x00000000
	.align		4
        /*0014*/ 	.word	0xfffffffd
	.align		4
        /*0018*/ 	.word	0x00000000
	.align		4
        /*001c*/ 	.word	0xfffffffc


//--------------------- .text._Z13CompareArraysPKiS0_iPi --------------------------
	.section	.text._Z13CompareArraysPKiS0_iPi,"ax",@progbits
	.align	128
        .global         _Z13CompareArraysPKiS0_iPi
        .type           _Z13CompareArraysPKiS0_iPi,@function
        .size           _Z13CompareArraysPKiS0_iPi,(.L_x_41 - _Z13CompareArraysPKiS0_iPi)
        .other          _Z13CompareArraysPKiS0_iPi,@"STO_CUDA_ENTRY STV_DEFAULT"
_Z13CompareArraysPKiS0_iPi:
.text._Z13CompareArraysPKiS0_iPi:
[----:B------:R-:W-:Y:S01]  /*0000*/  LDC R1, c[0x0][0x37c] ;  /* 0x0000df00ff017b82 */ /* 0x000fe20000000800 */
[----:B------:R-:W0:Y:S07]  /*0010*/  S2R R12, SR_TID.X ;  /* 0x00000000000c7919 */ /* 0x000e2e0000002100 */
[----:B------:R-:W1:Y:S01]  /*0020*/  S2UR UR5, SR_CgaCtaId ;  /* 0x00000000000579c3 */ /* 0x000e620000008800 */
[----:B------:R-:W2:Y:S01]  /*0030*/  LDCU UR7, c[0x0][0x390] ;  /* 0x00007200ff0777ac */ /* 0x000ea20008000800 */
[----:B------:R-:W-:Y:S01]  /*0040*/  BSSY.RECONVERGENT B0, `(.L_x_0) ;  /* 0x000001d000007945 */ /* 0x000fe20003800200 */
[----:B------:R-:W-:-:S05]  /*0050*/  UMOV UR4, 0x400 ;  /* 0x0000040000047882 */ /* 0x000fca0000000000 */
[----:B------:R-:W3:Y:S08]  /*0060*/  S2UR UR6, SR_CTAID.X ;  /* 0x00000000000679c3 */ /* 0x000ef00000002500 */
[----:B------:R-:W3:Y:S01]  /*0070*/  LDC R11, c[0x0][0x360] ;  /* 0x0000d800ff0b7b82 */ /* 0x000ee20000000800 */
[----:B-1----:R-:W-:Y:S01]  /*0080*/  ULEA UR4, UR5, UR4, 0x18 ;  /* 0x0000000405047291 */ /* 0x002fe2000f8ec0ff */
[----:B------:R-:W1:Y:S05]  /*0090*/  LDCU UR5, c[0x0][0x390] ;  /* 0x00007200ff0577ac */ /* 0x000e6a0008000800 */
[----:B0-----:R-:W-:-:S02]  /*00a0*/  LEA R10, R12, UR4, 0x2 ;  /* 0x000000040c0a7c11 */ /* 0x001fc4000f8e10ff */
[----:B------:R-:W-:-:S03]  /*00b0*/  ISETP.NE.AND P1, PT, R12, RZ, PT ;  /* 0x000000ff0c00720c */ /* 0x000fc60003f25270 */
[----:B------:R0:W-:Y:S01]  /*00c0*/  STS [R10], RZ ;  /* 0x000000ff0a007388 */ /* 0x0001e20000000800 */
[C---:B---3--:R-:W-:Y:S01]  /*00d0*/  IMAD R0, R11.reuse, UR6, R12 ;  /* 0x000000060b007c24 */ /* 0x048fe2000f8e020c */
[----:B------:R-:W-:-:S04]  /*00e0*/  ISETP.GE.U32.AND P0, PT, R11, 0x2, PT ;  /* 0x000000020b00780c */ /* 0x000fc80003f06070 */
[----:B--2---:R-:W-:Y:S01]  /*00f0*/  ISETP.GE.AND P2, PT, R0, UR7, PT ;  /* 0x0000000700007c0c */ /* 0x004fe2000bf46270 */
[----:B------:R-:W2:-:S12]  /*0100*/  LDCU.64 UR6, c[0x0][0x358] ;  /* 0x00006b00ff0677ac */ /* 0x000e980008000a00 */
[----:B01----:R-:W-:Y:S05]  /*0110*/  @P2 BRA `(.L_x_1) ;  /* 0x00000000003c2947 */ /* 0x003fea0003800000 */
[----:B------:R-:W0:Y:S01]  /*0120*/  LDC.64 R6, c[0x0][0x380] ;  /* 0x0000e000ff067b82 */ /* 0x000e220000000a00 */
[----:B------:R-:W1:Y:S01]  /*0130*/  LDCU UR4, c[0x0][0x370] ;  /* 0x00006e00ff0477ac */ /* 0x000e620008000800 */
[----:B------:R-:W-:-:S06]  /*0140*/  IMAD.MOV.U32 R13, RZ, RZ, RZ ;  /* 0x000000ffff0d7224 */ /* 0x000fcc00078e00ff */
[----:B------:R-:W3:Y:S01]  /*0150*/  LDC.64 R8, c[0x0][0x388] ;  /* 0x0000e200ff087b82 */ /* 0x000ee20000000a00 */
[----:B-1----:R-:W-:-:S07]  /*0160*/  IMAD R15, R11, UR4, RZ ;  /* 0x000000040b0f7c24 */ /* 0x002fce000f8e02ff */
.L_x_2:
[----:B0-----:R-:W-:-:S04]  /*0170*/  IMAD.WIDE R2, R0, 0x4, R6 ;  /* 0x0000000400027825 */ /* 0x001fc800078e0206 */
[----:B---3--:R-:W-:Y:S02]  /*0180*/  IMAD.WIDE R4, R0, 0x4, R8 ;  /* 0x0000000400047825 */ /* 0x008fe400078e0208 */
[----:B--2---:R-:W2:Y:S04]  /*0190*/  LDG.E R2, desc[UR6][R2.64] ;  /* 0x0000000602027981 */ /* 0x004ea8000c1e1900 */
[----:B------:R-:W2:Y:S01]  /*01a0*/  LDG.E R5, desc[UR6][R4.64] ;  /* 0x0000000604057981 */ /* 0x000ea2000c1e1900 */
[----:B------:R-:W-:Y:S01]  /*01b0*/  IMAD.IADD R0, R15, 0x1, R0 ;  /* 0x000000010f007824 */ /* 0x000fe200078e0200 */
[----:B--2---:R-:W-:-:S13]  /*01c0*/  ISETP.NE.AND P2, PT, R2, R5, PT ;  /* 0x000000050200720c */ /* 0x004fda0003f45270 */
[----:B------:R-:W-:-:S05]  /*01d0*/  @P2 VIADD R13, R13, 0x1 ;  /* 0x000000010d0d2836 */ /* 0x000fca0000000000 */
[----:B------:R1:W-:Y:S01]  /*01e0*/  @P2 STS [R10], R13 ;  /* 0x0000000d0a002388 */ /* 0x0003e20000000800 */
[----:B------:R-:W-:-:S13]  /*01f0*/  ISETP.GE.AND P2, PT, R0, UR5, PT ;  /* 0x0000000500007c0c */ /* 0x000fda000bf46270 */
[----:B-1----:R-:W-:Y:S05]  /*0200*/  @!P2 BRA `(.L_x_2) ;  /* 0xfffffffc00d8a947 */ /* 0x002fea000383ffff */
.L_x_1:
[----:B--2---:R-:W-:Y:S05]  /*0210*/  BSYNC.RECONVERGENT B0 ;  /* 0x0000000000007941 */ /* 0x004fea0003800200 */
.L_x_0:
[----:B------:R-:W-:Y:S06]  /*0220*/  BAR.SYNC.DEFER_BLOCKING 0x0 ;  /* 0x0000000000007b1d */ /* 0x000fec0000010000 */
[----:B------:R-:W-:Y:S05]  /*0230*/  @!P0 BRA `(.L_x_3) ;  /* 0x00000000002c8947 */ /* 0x000fea0003800000 */
.L_x_4:
[----:B------:R-:W-:-:S04]  /*0240*/  SHF.R.U32.HI R5, RZ, 0x1, R11 ;  /* 0x00000001ff057819 */ /* 0x000fc8000001160b */
[----:B------:R-:W-:-:S13]  /*0250*/  ISETP.GE.U32.AND P0, PT, R12, R5, PT ;  /* 0x000000050c00720c */ /* 0x000fda0003f06070 */
[----:B------:R-:W-:Y:S01]  /*0260*/  @!P0 LEA R0, R5, R10, 0x2 ;  /* 0x0000000a05008211 */ /* 0x000fe200078e10ff */
[----:B------:R-:W-:Y:S05]  /*0270*/  @!P0 LDS R3, [R10] ;  /* 0x000000000a038984 */ /* 0x000fea0000000800 */
[----:B------:R-:W0:Y:S02]  /*0280*/  @!P0 LDS R0, [R0] ;  /* 0x0000000000008984 */ /* 0x000e240000000800 */
[----:B0-----:R-:W-:-:S05]  /*0290*/  @!P0 IMAD.IADD R3, R0, 0x1, R3 ;  /* 0x0000000100038824 */ /* 0x001fca00078e0203 */
[----:B------:R0:W-:Y:S01]  /*02a0*/  @!P0 STS [R10], R3 ;  /* 0x000000030a008388 */ /* 0x0001e20000000800 */
[----:B------:R-:W-:Y:S01]  /*02b0*/  BAR.SYNC.DEFER_BLOCKING 0x0 ;  /* 0x0000000000007b1d */ /* 0x000fe20000010000 */
[----:B------:R-:W-:Y:S02]  /*02c0*/  ISETP.GT.U32.AND P0, PT, R11, 0x3, PT ;  /* 0x000000030b00780c */ /* 0x000fe40003f04070 */
[----:B------:R-:W-:-:S11]  /*02d0*/  MOV R11, R5 ;  /* 0x00000005000b7202 */ /* 0x000fd60000000f00 */
[----:B0-----:R-:W-:Y:S05]  /*02e0*/  @P0 BRA `(.L_x_4) ;  /* 0xfffffffc00d40947 */ /* 0x001fea000383ffff */
.L_x_3:
[----:B------:R-:W-:Y:S05]  /*02f0*/  @P1 EXIT ;  /* 0x000000000000194d */ /* 0x000fea0003800000 */
[----:B------:R-:W0:Y:S01]  /*0300*/  S2UR UR5, SR_CgaCtaId ;  /* 0x00000000000579c3 */ /* 0x000e220000008800 */
[----:B------:R-:W-:-:S07]  /*0310*/  UMOV UR4, 0x400 ;  /* 0x0000040000047882 */ /* 0x000fce0000000000 */
[----:B------:R-:W1:Y:S01]  /*0320*/  LDC.64 R2, c[0x0][0x398] ;  /* 0x0000e600ff027b82 */ /* 0x000e620000000a00 */
[----:B0-----:R-:W-:-:S09]  /*0330*/  ULEA UR4, UR5, UR4, 0x18 ;  /* 0x0000000405047291 */ /* 0x001fd2000f8ec0ff */
[----:B------:R-:W1:Y:S04]  /*0340*/  LDS R5, [UR4] ;  /* 0x00000004ff057984 */ /* 0x000e680008000800 */
[----:B-1----:R-:W-:Y:S01]  /*0350*/  REDG.E.ADD.STRONG.GPU desc[UR6][R2.64], R5 ;  /* 0x000000050200798e */ /* 0x002fe2000c12e106 */
[----:B------:R-:W-:Y:S05]  /*0360*/  EXIT ;  /* 0x000000000000794d */ /* 0x000fea0003800000 */
.L_x_5:
[----:B------:R-:W-:-:S00]  /*0370*/  BRA `(.L_x_5) ;  /* 0xfffffffc00fc7947 */ /* 0x000fc0000383ffff */
[----:B------:R-:W-:-:S00]  /*0380*/  NOP ;  /* 0x0000000000007918 */ /* 0x000fc00000000000 */
[----:B------:R-:W-:-:S00]  /*0390*/  NOP ;  /* 0x0000000000007918 */ /* 0x000fc00000000000 */
[----:B------:R-:W-:-:S00]  /*03a0*/  NOP ;  /* 0x0000000000007918 */ /* 0x000fc00000000000 */
[----:B------:R-:W-:-:S00]  /*03b0*/  NOP ;  /* 0x0000000000007918 */ /* 0x000fc00000000000 */
[----:B------:R-:W-:-:S00]  /*03c0*/  NOP ;  /* 0x0000000000007918 */ /* 0x000fc00000000000 */
[----:B------:R-:W-:-:S00]  /*03d0*/  NOP ;  /* 0x0000000000007918 */ /* 0x000fc00000000000 */
[----:B------:R-:W-:-:S00]  /*03e0*/  NOP ;  /* 0x0000000000007918 */ /* 0x000fc00000000000 */
[----:B------:R-:W-:-:S00]  /*03f0*/  NOP ;  /* 0x0000000000007918 */ /* 0x000fc00000000000 */
.L_x_41:


//--------------------- .text._Z12MinInEachRow6MatrixPi --------------------------
	.section	.text._Z12MinInEachRow6MatrixPi,"ax",@progbits
	.align	128
        .global         _Z12MinInEachRow6MatrixPi
        .type           _Z12MinInEachRow6MatrixPi,@function
        .size           _Z12MinInEachRow6MatrixPi,(.L_x_42 - _Z12MinInEachRow6MatrixPi)
        .other          _Z12MinInEachRow6MatrixPi,@"STO_CUDA_ENTRY STV_DEFAULT"
_Z12MinInEachRow6MatrixPi:
.text._Z12MinInEachRow6MatrixPi:
[----:B------:R-:W-:Y:S01]  /*0000*/  LDC R1, c[0x0][0x37c] ;  /* 0x0000df00ff017b82 */ /* 0x000fe20000000800 */
[----:B------:R-:W0:Y:S07]  /*0010*/  S2R R0, SR_TID.X ;  /* 0x0000000000007919 */ /* 0x000e2e0000002100 */
[----:B------:R-:W0:Y:S01]  /*0020*/  S2UR UR4, SR_CTAID.X ;  /* 0x00000000000479c3 */ /* 0x000e220000002500 */
[----:B------:R-:W1:Y:S07]  /*0030*/  LDCU UR5, c[0x0][0x38c] ;  /* 0x00007180ff0577ac */ /* 0x000e6e0008000800 */
[----:B------:R-:W0:Y:S02]  /*0040*/  LDC R3, c[0x0][0x360] ;  /* 0x0000d800ff037b82 */ /* 0x000e240000000800 */
[----:B0-----:R-:W-:-:S05]  /*0050*/  IMAD R0, R3, UR4, R0 ;  /* 0x0000000403007c24 */ /* 0x001fca000f8e0200 */
[----:B-1----:R-:W-:-:S13]  /*0060*/  ISETP.GE.AND P0, PT, R0, UR5, PT ;  /* 0x0000000500007c0c */ /* 0x002fda000bf06270 */
[----:B------:R-:W-:Y:S05]  /*0070*/  @P0 EXIT ;  /* 0x000000000000094d */ /* 0x000fea0003800000 */
[----:B------:R-:W0:Y:S01]  /*0080*/  LDCU UR4, c[0x0][0x388] ;  /* 0x00007100ff0477ac */ /* 0x000e220008000800 */
[----:B------:R-:W-:Y:S01]  /*0090*/  IMAD.MOV.U32 R8, RZ, RZ, RZ ;  /* 0x000000ffff087224 */ /* 0x000fe200078e00ff */
[----:B------:R-:W1:Y:S01]  /*00a0*/  LDCU.64 UR8, c[0x0][0x358] ;  /* 0x00006b00ff0877ac */ /* 0x000e620008000a00 */
[----:B0-----:R-:W-:-:S09]  /*00b0*/  UISETP.GE.AND UP0, UPT, UR4, 0x1, UPT ;  /* 0x000000010400788c */ /* 0x001fd2000bf06270 */
[----:B-1----:R-:W-:Y:S05]  /*00c0*/  BRA.U !UP0, `(.L_x_6) ;  /* 0x00000009089c7547 */ /* 0x002fea000b800000 */
[----:B------:R-:W0:Y:S01]  /*00d0*/  LDCU UR5, c[0x0][0x390] ;  /* 0x00007200ff0577ac */ /* 0x000e220008000800 */
[----:B------:R-:W1:Y:S01]  /*00e0*/  LDCU.64 UR10, c[0x0][0x398] ;  /* 0x00007300ff0a77ac */ /* 0x000e620008000a00 */
[----:B0-----:R-:W-:-:S04]  /*00f0*/  IMAD R2, R0, UR5, RZ ;  /* 0x0000000500027c24 */ /* 0x001fc8000f8e02ff */
[----:B------:R-:W-:-:S03]  /*0100*/  IMAD.WIDE R2, R2, 0x4, RZ ;  /* 0x0000000402027825 */ /* 0x000fc600078e02ff */
[----:B-1----:R-:W-:-:S04]  /*0110*/  IADD3 R4, P0, PT, R2, UR10, RZ ;  /* 0x0000000a02047c10 */ /* 0x002fc8000ff1e0ff */
[----:B------:R-:W-:-:S05]  /*0120*/  IADD3.X R5, PT, PT, R3, UR11, RZ, P0, !PT ;  /* 0x0000000b03057c10 */ /* 0x000fca00087fe4ff */
[----:B------:R0:W5:Y:S01]  /*0130*/  LDG.E R9, desc[UR8][R4.64] ;  /* 0x0000000804097981 */ /* 0x000162000c1e1900 */
[----:B------:R-:W-:Y:S01]  /*0140*/  UISETP.GE.U32.AND UP0, UPT, UR4, 0x10, UPT ;  /* 0x000000100400788c */ /* 0x000fe2000bf06070 */
[----:B------:R-:W-:Y:S01]  /*0150*/  IMAD.MOV.U32 R11, RZ, RZ, RZ ;  /* 0x000000ffff0b7224 */ /* 0x000fe200078e00ff */
[----:B------:R-:W-:Y:S01]  /*0160*/  ULOP3.LUT UR5, UR4, 0xf, URZ, 0xc0, !UPT ;  /* 0x0000000f04057892 */ /* 0x000fe2000f8ec0ff */
[----:B------:R-:W-:-:S03]  /*0170*/  IMAD.MOV.U32 R8, RZ, RZ, RZ ;  /* 0x000000ffff087224 */ /* 0x000fc600078e00ff */
[----:B------:R-:W-:-:S03]  /*0180*/  UISETP.NE.AND UP1, UPT, UR5, URZ, UPT ;  /* 0x000000ff0500728c */ /* 0x000fc6000bf25270 */
[----:B0-----:R-:W-:Y:S08]  /*0190*/  BRA.U !UP0, `(.L_x_7) ;  /* 0x00000005082c7547 */ /* 0x001ff0000b800000 */
[----:B------:R-:W-:Y:S01]  /*01a0*/  ULOP3.LUT UR6, UR4, 0x7ffffff0, URZ, 0xc0, !UPT ;  /* 0x7ffffff004067892 */ /* 0x000fe2000f8ec0ff */
[----:B------:R-:W-:Y:S01]  /*01b0*/  IADD3 R6, P0, PT, R4, 0x20, RZ ;  /* 0x0000002004067810 */ /* 0x000fe20007f1e0ff */
[----:B------:R-:W-:Y:S02]  /*01c0*/  IMAD.MOV.U32 R10, RZ, RZ, RZ ;  /* 0x000000ffff0a7224 */ /* 0x000fe400078e00ff */
[----:B------:R-:W-:Y:S02]  /*01d0*/  IMAD.MOV.U32 R8, RZ, RZ, RZ ;  /* 0x000000ffff087224 */ /* 0x000fe400078e00ff */
[----:B------:R-:W-:Y:S02]  /*01e0*/  IMAD.X R7, RZ, RZ, R5, P0 ;  /* 0x000000ffff077224 */ /* 0x000fe400000e0605 */
[----:B------:R-:W-:-:S07]  /*01f0*/  IMAD.U32 R11, RZ, RZ, UR6 ;  /* 0x00000006ff0b7e24 */ /* 0x000fce000f8e00ff */
.L_x_8:
[----:B------:R-:W2:Y:S04]  /*0200*/  LDG.E R24, desc[UR8][R6.64+-0x20] ;  /* 0xffffe00806187981 */ /* 0x000ea8000c1e1900 */
[----:B------:R-:W3:Y:S04]  /*0210*/  LDG.E R25, desc[UR8][R6.64+-0x1c] ;  /* 0xffffe40806197981 */ /* 0x000ee8000c1e1900 */
[----:B------:R-:W4:Y:S04]  /*0220*/  LDG.E R27, desc[UR8][R6.64+-0x18] ;  /* 0xffffe808061b7981 */ /* 0x000f28000c1e1900 */
        /* <DEDUP_REMOVED lines=11> */
[----:B------:R-:W4:Y:S01]  /*02e0*/  LDG.E R19, desc[UR8][R6.64+0x18] ;  /* 0x0000180806137981 */ /* 0x000f22000c1e1900 */
[----:B--2--5:R-:W-:-:S04]  /*02f0*/  FSETP.GEU.AND P3, PT, R24, R9, PT ;  /* 0x000000091800720b */ /* 0x024fc80003f6e000 */
[----:B------:R-:W-:Y:S02]  /*0300*/  FSEL R24, R24, R9, !P3 ;  /* 0x0000000918187208 */ /* 0x000fe40005800000 */
[----:B------:R0:W2:Y:S01]  /*0310*/  LDG.E R9, desc[UR8][R6.64+0x1c] ;  /* 0x00001c0806097981 */ /* 0x0000a2000c1e1900 */
[----:B------:R-:W-:Y:S02]  /*0320*/  SEL R8, R10, R8, !P3 ;  /* 0x000000080a087207 */ /* 0x000fe40005800000 */
[----:B---3--:R-:W-:-:S04]  /*0330*/  FSETP.GEU.AND P4, PT, R25, R24, PT ;  /* 0x000000181900720b */ /* 0x008fc80003f8e000 */
[----:B------:R-:W-:-:S04]  /*0340*/  FSEL R24, R25, R24, !P4 ;  /* 0x0000001819187208 */ /* 0x000fc80006000000 */
[----:B----4-:R-:W-:-:S04]  /*0350*/  FSETP.GEU.AND P5, PT, R27, R24, PT ;  /* 0x000000181b00720b */ /* 0x010fc80003fae000 */
[----:B------:R-:W-:Y:S01]  /*0360*/  FSEL R24, R27, R24, !P5 ;  /* 0x000000181b187208 */ /* 0x000fe20006800000 */
[----:B------:R-:W-:-:S03]  /*0370*/  @!P4 VIADD R8, R10, 0x1 ;  /* 0x000000010a08c836 */ /* 0x000fc60000000000 */
[----:B------:R-:W-:-:S04]  /*0380*/  FSETP.GEU.AND P6, PT, R23, R24, PT ;  /* 0x000000181700720b */ /* 0x000fc80003fce000 */
        /* <DEDUP_REMOVED lines=34> */
[----:B------:R-:W-:Y:S01]  /*05b0*/  @!P2 VIADD R8, R10, 0xd ;  /* 0x0000000d0a08a836 */ /* 0x000fe20000000000 */
[----:B0-----:R-:W-:-:S05]  /*05c0*/  IADD3 R6, P2, PT, R6, 0x40, RZ ;  /* 0x0000004006067810 */ /* 0x001fca0007f5e0ff */
[----:B------:R-:W-:Y:S02]  /*05d0*/  IMAD.X R7, RZ, RZ, R7, P2 ;  /* 0x000000ffff077224 */ /* 0x000fe400010e0607 */
[----:B------:R-:W-:Y:S01]  /*05e0*/  @!P3 VIADD R8, R10, 0xe ;  /* 0x0000000e0a08b836 */ /* 0x000fe20000000000 */
[----:B--2---:R-:W-:-:S04]  /*05f0*/  FSETP.GEU.AND P0, PT, R9, R18, PT ;  /* 0x000000120900720b */ /* 0x004fc80003f0e000 */
[----:B------:R-:W-:-:S09]  /*0600*/  FSEL R9, R9, R18, !P0 ;  /* 0x0000001209097208 */ /* 0x000fd20004000000 */
[C---:B------:R-:W-:Y:S02]  /*0610*/  @!P0 VIADD R8, R10.reuse, 0xf ;  /* 0x0000000f0a088836 */ /* 0x040fe40000000000 */
[----:B------:R-:W-:-:S05]  /*0620*/  VIADD R10, R10, 0x10 ;  /* 0x000000100a0a7836 */ /* 0x000fca0000000000 */
[----:B------:R-:W-:-:S13]  /*0630*/  ISETP.NE.AND P1, PT, R10, R11, PT ;  /* 0x0000000b0a00720c */ /* 0x000fda0003f25270 */
[----:B------:R-:W-:Y:S05]  /*0640*/  @P1 BRA `(.L_x_8) ;  /* 0xfffffff800ec1947 */ /* 0x000fea000383ffff */
.L_x_7:
[----:B------:R-:W-:Y:S05]  /*0650*/  BRA.U !UP1, `(.L_x_6) ;  /* 0x0000000509387547 */ /* 0x000fea000b800000 */
[----:B------:R-:W-:Y:S02]  /*0660*/  UISETP.GE.U32.AND UP0, UPT, UR5, 0x8, UPT ;  /* 0x000000080500788c */ /* 0x000fe4000bf06070 */
[----:B------:R-:W-:-:S04]  /*0670*/  ULOP3.LUT UR6, UR4, 0x7, URZ, 0xc0, !UPT ;  /* 0x0000000704067892 */ /* 0x000fc8000f8ec0ff */
[----:B------:R-:W-:-:S03]  /*0680*/  UISETP.NE.AND UP1, UPT, UR6, URZ, UPT ;  /* 0x000000ff0600728c */ /* 0x000fc6000bf25270 */
[----:B------:R-:W-:Y:S08]  /*0690*/  BRA.U !UP0, `(.L_x_9) ;  /* 0x0000000108887547 */ /* 0x000ff0000b800000 */
[----:B------:R-:W-:-:S05]  /*06a0*/  IMAD.WIDE.U32 R6, R11, 0x4, R4 ;  /* 0x000000040b067825 */ /* 0x000fca00078e0004 */
[----:B------:R-:W2:Y:S04]  /*06b0*/  LDG.E R10, desc[UR8][R6.64] ;  /* 0x00000008060a7981 */ /* 0x000ea8000c1e1900 */
[----:B------:R-:W3:Y:S04]  /*06c0*/  LDG.E R12, desc[UR8][R6.64+0x4] ;  /* 0x00000408060c7981 */ /* 0x000ee8000c1e1900 */
        /* <DEDUP_REMOVED lines=28> */
[----:B------:R-:W-:-:S08]  /*0890*/  @!P2 VIADD R8, R11, 0x6 ;  /* 0x000000060b08a836 */ /* 0x000fd00000000000 */
[C---:B------:R-:W-:Y:S02]  /*08a0*/  @!P3 VIADD R8, R11.reuse, 0x7 ;  /* 0x000000070b08b836 */ /* 0x040fe40000000000 */
[----:B------:R-:W-:-:S07]  /*08b0*/  VIADD R11, R11, 0x8 ;  /* 0x000000080b0b7836 */ /* 0x000fce0000000000 */
.L_x_9:
[----:B------:R-:W-:Y:S05]  /*08c0*/  BRA.U !UP1, `(.L_x_6) ;  /* 0x00000001099c7547 */ /* 0x000fea000b800000 */
[----:B------:R-:W-:Y:S02]  /*08d0*/  UISETP.GE.U32.AND UP0, UPT, UR6, 0x4, UPT ;  /* 0x000000040600788c */ /* 0x000fe4000bf06070 */
[----:B------:R-:W-:-:S04]  /*08e0*/  ULOP3.LUT UR4, UR4, 0x3, URZ, 0xc0, !UPT ;  /* 0x0000000304047892 */ /* 0x000fc8000f8ec0ff */
[----:B------:R-:W-:-:S03]  /*08f0*/  UISETP.NE.AND UP1, UPT, UR4, URZ, UPT ;  /* 0x000000ff0400728c */ /* 0x000fc6000bf25270 */
[----:B------:R-:W-:Y:S08]  /*0900*/  BRA.U !UP0, `(.L_x_10) ;  /* 0x0000000108487547 */ /* 0x000ff0000b800000 */
[----:B------:R-:W-:-:S05]  /*0910*/  IMAD.WIDE R4, R11, 0x4, R4 ;  /* 0x000000040b047825 */ /* 0x000fca00078e0204 */
[----:B------:R-:W2:Y:S04]  /*0920*/  LDG.E R6, desc[UR8][R4.64] ;  /* 0x0000000804067981 */ /* 0x000ea8000c1e1900 */
[----:B------:R-:W3:Y:S04]  /*0930*/  LDG.E R7, desc[UR8][R4.64+0x4] ;  /* 0x0000040804077981 */ /* 0x000ee8000c1e1900 */
        /* <DEDUP_REMOVED lines=12> */
[----:B------:R-:W-:-:S08]  /*0a00*/  @!P2 VIADD R8, R11, 0x2 ;  /* 0x000000020b08a836 */ /* 0x000fd00000000000 */
[C---:B------:R-:W-:Y:S02]  /*0a10*/  @!P3 VIADD R8, R11.reuse, 0x3 ;  /* 0x000000030b08b836 */ /* 0x040fe40000000000 */
[----:B------:R-:W-:-:S07]  /*0a20*/  VIADD R11, R11, 0x4 ;  /* 0x000000040b0b7836 */ /* 0x000fce0000000000 */
.L_x_10:
[----:B------:R-:W-:Y:S05]  /*0a30*/  BRA.U !UP1, `(.L_x_6) ;  /* 0x0000000109407547 */ /* 0x000fea000b800000 */
[----:B------:R-:W-:Y:S01]  /*0a40*/  IMAD.WIDE.U32 R2, R11, 0x4, R2 ;  /* 0x000000040b027825 */ /* 0x000fe200078e0002 */
[----:B------:R-:W-:Y:S02]  /*0a50*/  UIADD3 UR4, UPT, UPT, -UR4, URZ, URZ ;  /* 0x000000ff04047290 */ /* 0x000fe4000fffe1ff */
[----:B------:R-:W-:-:S04]  /*0a60*/  IADD3 R4, P0, PT, R2, UR10, RZ ;  /* 0x0000000a02047c10 */ /* 0x000fc8000ff1e0ff */
[----:B------:R-:W-:-:S09]  /*0a70*/  IADD3.X R5, PT, PT, R3, UR11, RZ, P0, !PT ;  /* 0x0000000b03057c10 */ /* 0x000fd200087fe4ff */
.L_x_11:
[----:B------:R-:W-:Y:S02]  /*0a80*/  IMAD.MOV.U32 R2, RZ, RZ, R4 ;  /* 0x000000ffff027224 */ /* 0x000fe400078e0004 */
[----:B------:R-:W-:-:S05]  /*0a90*/  IMAD.MOV.U32 R3, RZ, RZ, R5 ;  /* 0x000000ffff037224 */ /* 0x000fca00078e0005 */
[----:B------:R-:W2:Y:S01]  /*0aa0*/  LDG.E R2, desc[UR8][R2.64] ;  /* 0x0000000802027981 */ /* 0x000ea2000c1e1900 */
[----:B------:R-:W-:Y:S01]  /*0ab0*/  UIADD3 UR4, UPT, UPT, UR4, 0x1, URZ ;  /* 0x0000000104047890 */ /* 0x000fe2000fffe0ff */
[----:B------:R-:W-:-:S03]  /*0ac0*/  IADD3 R4, P1, PT, R4, 0x4, RZ ;  /* 0x0000000404047810 */ /* 0x000fc60007f3e0ff */
[----:B------:R-:W-:Y:S02]  /*0ad0*/  UISETP.NE.AND UP0, UPT, UR4, URZ, UPT ;  /* 0x000000ff0400728c */ /* 0x000fe4000bf05270 */
[----:B------:R-:W-:Y:S01]  /*0ae0*/  IMAD.X R5, RZ, RZ, R5, P1 ;  /* 0x000000ffff057224 */ /* 0x000fe200008e0605 */
[----:B--2--5:R-:W-:-:S04]  /*0af0*/  FSETP.GEU.AND P0, PT, R2, R9, PT ;  /* 0x000000090200720b */ /* 0x024fc80003f0e000 */
[C---:B------:R-:W-:Y:S01]  /*0b00*/  SEL R8, R11.reuse, R8, !P0 ;  /* 0x000000080b087207 */ /* 0x040fe20004000000 */
[----:B------:R-:W-:Y:S01]  /*0b10*/  VIADD R11, R11, 0x1 ;  /* 0x000000010b0b7836 */ /* 0x000fe20000000000 */
[----:B------:R-:W-:Y:S01]  /*0b20*/  FSEL R9, R2, R9, !P0 ;  /* 0x0000000902097208 */ /* 0x000fe20004000000 */
[----:B------:R-:W-:Y:S06]  /*0b30*/  BRA.U UP0, `(.L_x_11) ;  /* 0xfffffffd00d07547 */ /* 0x000fec000b83ffff */
.L_x_6:
[----:B------:R-:W0:Y:S02]  /*0b40*/  LDC.64 R2, c[0x0][0x3a0] ;  /* 0x0000e800ff027b82 */ /* 0x000e240000000a00 */
[----:B0-----:R-:W-:-:S05]  /*0b50*/  IMAD.WIDE R2, R0, 0x4, R2 ;  /* 0x0000000400027825 */ /* 0x001fca00078e0202 */
[----:B------:R-:W-:Y:S01]  /*0b60*/  STG.E desc[UR8][R2.64], R8 ;  /* 0x0000000802007986 */ /* 0x000fe2000c101908 */
[----:B------:R-:W-:Y:S05]  /*0b70*/  EXIT ;  /* 0x000000000000794d */ /* 0x000fea0003800000 */
.L_x_12:
        /* <DEDUP_REMOVED lines=16> */
.L_x_42:


//--------------------- .text._Z12KmeansKernel6MatrixS_S_Py --------------------------
	.section	.text._Z12KmeansKernel6MatrixS_S_Py,"ax",@progbits
	.align	128
        .global         _Z12KmeansKernel6MatrixS_S_Py
        .type           _Z12KmeansKernel6MatrixS_S_Py,@function
        .size           _Z12KmeansKernel6MatrixS_S_Py,(.L_x_40 - _Z12KmeansKernel6MatrixS_S_Py)
        .other          _Z12KmeansKernel6MatrixS_S_Py,@"STO_CUDA_ENTRY STV_DEFAULT"
_Z12KmeansKernel6MatrixS_S_Py:
.text._Z12KmeansKernel6MatrixS_S_Py:
[----:B------:R-:W-:Y:S08]  /*0000*/  LDC R1, c[0x0][0x37c] ;  /* 0x0000df00ff017b82 */ /* 0x000ff00000000800 */
[----:B------:R-:W0:Y:S01]  /*0010*/  S2UR UR5, SR_CTAID.Y ;  /* 0x00000000000579c3 */ /* 0x000e220000002600 */
[----:B------:R-:W1:Y:S01]  /*0020*/  S2R R2, SR_TID.Y ;  /* 0x0000000000027919 */ /* 0x000e620000002200 */
[----:B------:R-:W2:Y:S01]  /*0030*/  LDCU.64 UR12, c[0x0][0x358] ;  /* 0x00006b00ff0c77ac */ /* 0x000ea20008000a00 */
[----:B------:R-:W3:Y:S05]  /*0040*/  S2R R3, SR_TID.X ;  /* 0x0000000000037919 */ /* 0x000eea0000002100 */
[----:B------:R-:W4:Y:S01]  /*0050*/  S2UR UR6, SR_CTAID.X ;  /* 0x00000000000679c3 */ /* 0x000f220000002500 */
[----:B0-----:R-:W-:-:S02]  /*0060*/  USHF.L.U32 UR5, UR5, 0x4, URZ ;  /* 0x0000000405057899 */ /* 0x001fc400080006ff */
[----:B----4-:R-:W-:Y:S01]  /*0070*/  USHF.L.U32 UR6, UR6, 0x4, URZ ;  /* 0x0000000406067899 */ /* 0x010fe200080006ff */
[----:B------:R-:W-:Y:S01]  /*0080*/  CS2R R8, SR_CLOCKLO ;  /* 0x0000000000087805 */ /* 0x000fe20000015000 */
[----:B------:R-:W0:Y:S01]  /*0090*/  LDCU UR10, c[0x0][0x380] ;  /* 0x00007000ff0a77ac */ /* 0x000e220008000800 */
[----:B------:R-:W-:Y:S01]  /*00a0*/  IMAD.MOV.U32 R12, RZ, RZ, RZ ;  /* 0x000000ffff0c7224 */ /* 0x000fe200078e00ff */
[----:B0-----:R-:W-:-:S09]  /*00b0*/  UISETP.GE.AND UP0, UPT, UR10, 0x10, UPT ;  /* 0x000000100a00788c */ /* 0x001fd2000bf06270 */
[----:B-123--:R-:W-:Y:S05]  /*00c0*/  BRA.U !UP0, `(.L_x_13) ;  /* 0x0000000908d87547 */ /* 0x00efea000b800000 */
[----:B------:R-:W0:Y:S01]  /*00d0*/  S2UR UR9, SR_CgaCtaId ;  /* 0x00000000000979c3 */ /* 0x000e220000008800 */
[----:B------:R-:W1:Y:S01]  /*00e0*/  LDCU UR14, c[0x0][0x390] ;  /* 0x00007200ff0e77ac */ /* 0x000e620008000800 */
[----:B------:R-:W-:Y:S01]  /*00f0*/  IMAD.MOV.U32 R12, RZ, RZ, RZ ;  /* 0x000000ffff0c7224 */ /* 0x000fe200078e00ff */
[----:B------:R-:W2:Y:S01]  /*0100*/  LDCU UR15, c[0x0][0x3b0] ;  /* 0x00007600ff0f77ac */ /* 0x000ea20008000800 */
[----:B------:R-:W-:Y:S01]  /*0110*/  UMOV UR4, 0x400 ;  /* 0x0000040000047882 */ /* 0x000fe20000000000 */
[----:B------:R-:W-:Y:S02]  /*0120*/  USHF.R.S32.HI UR8, URZ, 0x1f, UR10 ;  /* 0x0000001fff087899 */ /* 0x000fe4000801140a */
[----:B------:R-:W-:Y:S02]  /*0130*/  UIADD3 UR7, UPT, UPT, UR4, 0x400, URZ ;  /* 0x0000040004077890 */ /* 0x000fe4000fffe0ff */
[----:B------:R-:W-:-:S04]  /*0140*/  ULEA.HI UR8, UR8, UR10, URZ, 0x4 ;  /* 0x0000000a08087291 */ /* 0x000fc8000f8f20ff */
[----:B------:R-:W-:Y:S01]  /*0150*/  USHF.R.S32.HI UR8, URZ, 0x4, UR8 ;  /* 0x00000004ff087899 */ /* 0x000fe20008011408 */
[C-C-:B-1----:R-:W-:Y:S01]  /*0160*/  IMAD R4, R2.reuse, UR14, R3.reuse ;  /* 0x0000000e02047c24 */ /* 0x142fe2000f8e0203 */
[----:B------:R-:W-:Y:S01]  /*0170*/  UIMAD UR11, UR5, UR14, URZ ;  /* 0x0000000e050b72a4 */ /* 0x000fe2000f8e02ff */
[C---:B--2---:R-:W-:Y:S01]  /*0180*/  IMAD R6, R2.reuse, UR15, R3 ;  /* 0x0000000f02067c24 */ /* 0x044fe2000f8e0203 */
[----:B0-----:R-:W-:Y:S02]  /*0190*/  ULEA UR4, UR9, UR4, 0x18 ;  /* 0x0000000409047291 */ /* 0x001fe4000f8ec0ff */
[----:B------:R-:W-:Y:S02]  /*01a0*/  ULEA UR7, UR9, UR7, 0x18 ;  /* 0x0000000709077291 */ /* 0x000fe4000f8ec0ff */
[----:B------:R-:W-:Y:S02]  /*01b0*/  USHF.L.U32 UR9, UR15, 0x4, URZ ;  /* 0x000000040f097899 */ /* 0x000fe400080006ff */
[C---:B------:R-:W-:Y:S01]  /*01c0*/  LEA R5, R2.reuse, UR4, 0x6 ;  /* 0x0000000402057c11 */ /* 0x040fe2000f8e30ff */
[----:B------:R-:W-:Y:S01]  /*01d0*/  UMOV UR4, URZ ;  /* 0x000000ff00047c82 */ /* 0x000fe20008000000 */
[----:B------:R-:W-:-:S02]  /*01e0*/  LEA R30, R2, UR7, 0x6 ;  /* 0x00000007021e7c11 */ /* 0x000fc4000f8e30ff */
[C---:B------:R-:W-:Y:S01]  /*01f0*/  LEA R31, R3.reuse, UR7, 0x2 ;  /* 0x00000007031f7c11 */ /* 0x040fe2000f8e10ff */
[C---:B------:R-:W-:Y:S02]  /*0200*/  IMAD R7, R3.reuse, 0x4, R5 ;  /* 0x0000000403077824 */ /* 0x040fe400078e0205 */
[----:B------:R-:W-:Y:S02]  /*0210*/  IMAD R30, R3, 0x4, R30 ;  /* 0x00000004031e7824 */ /* 0x000fe400078e021e */
[----:B------:R-:W-:-:S07]  /*0220*/  VIADD R31, R31, 0x80 ;  /* 0x000000801f1f7836 */ /* 0x000fce0000000000 */
.L_x_30:
[----:B------:R-:W0:Y:S01]  /*0230*/  LDCU.64 UR16, c[0x0][0x398] ;  /* 0x00007300ff1077ac */ /* 0x000e220008000a00 */
[----:B-1----:R-:W1:Y:S01]  /*0240*/  LDCU.64 UR18, c[0x0][0x3b8] ;  /* 0x00007700ff1277ac */ /* 0x002e620008000a00 */
[----:B------:R-:W-:Y:S02]  /*0250*/  ULEA UR7, UR4, UR11, 0x4 ;  /* 0x0000000b04077291 */ /* 0x000fe4000f8e20ff */
[----:B------:R-:W-:Y:S02]  /*0260*/  UIMAD UR10, UR9, UR4, UR6 ;  /* 0x00000004090a72a4 */ /* 0x000fe4000f8e0206 */
[----:B------:R-:W-:Y:S02]  /*0270*/  USHF.R.S32.HI UR14, URZ, 0x1f, UR7 ;  /* 0x0000001fff0e7899 */ /* 0x000fe40008011407 */
[----:B------:R-:W-:Y:S01]  /*0280*/  USHF.R.S32.HI UR15, URZ, 0x1f, UR10 ;  /* 0x0000001fff0f7899 */ /* 0x000fe2000801140a */
[----:B------:R-:W-:Y:S02]  /*0290*/  IADD3 R11, P0, PT, R4, UR7, RZ ;  /* 0x00000007040b7c10 */ /* 0x000fe4000ff1e0ff */
[----:B------:R-:W-:-:S02]  /*02a0*/  IADD3 R0, P1, PT, R6, UR10, RZ ;  /* 0x0000000a06007c10 */ /* 0x000fc4000ff3e0ff */
[----:B------:R-:W-:Y:S02]  /*02b0*/  LEA.HI.X.SX32 R16, R4, UR14, 0x1, P0 ;  /* 0x0000000e04107c11 */ /* 0x000fe400080f0eff */
[----:B------:R-:W-:Y:S02]  /*02c0*/  LEA.HI.X.SX32 R13, R6, UR15, 0x1, P1 ;  /* 0x0000000f060d7c11 */ /* 0x000fe400088f0eff */
[C---:B0-----:R-:W-:Y:S02]  /*02d0*/  LEA R10, P0, R11.reuse, UR16, 0x2 ;  /* 0x000000100b0a7c11 */ /* 0x041fe4000f8010ff */
[C---:B-1----:R-:W-:Y:S02]  /*02e0*/  LEA R14, P1, R0.reuse, UR18, 0x2 ;  /* 0x00000012000e7c11 */ /* 0x042fe4000f8210ff */
[----:B------:R-:W-:Y:S02]  /*02f0*/  LEA.HI.X R11, R11, UR17, R16, 0x2, P0 ;  /* 0x000000110b0b7c11 */ /* 0x000fe400080f1410 */
[----:B------:R-:W-:-:S03]  /*0300*/  LEA.HI.X R15, R0, UR19, R13, 0x2, P1 ;  /* 0x00000013000f7c11 */ /* 0x000fc600088f140d */
[----:B--2---:R-:W2:Y:S04]  /*0310*/  LDG.E R10, desc[UR12][R10.64] ;  /* 0x0000000c0a0a7981 */ /* 0x004ea8000c1e1900 */
[----:B------:R-:W3:Y:S01]  /*0320*/  LDG.E R15, desc[UR12][R14.64] ;  /* 0x0000000c0e0f7981 */ /* 0x000ee2000c1e1900 */
[----:B------:R-:W-:Y:S01]  /*0330*/  UIADD3 UR4, UPT, UPT, UR4, 0x1, URZ ;  /* 0x0000000104047890 */ /* 0x000fe2000fffe0ff */
[----:B------:R-:W-:Y:S01]  /*0340*/  IMAD.MOV.U32 R32, RZ, RZ, R31 ;  /* 0x000000ffff207224 */ /* 0x000fe200078e001f */
[----:B------:R-:W-:Y:S02]  /*0350*/  UMOV UR7, 0x8 ;  /* 0x0000000800077882 */ /* 0x000fe40000000000 */
[----:B------:R-:W-:Y:S01]  /*0360*/  UISETP.NE.AND UP1, UPT, UR4, UR8, UPT ;  /* 0x000000080400728c */ /* 0x000fe2000bf25270 */
[----:B--2---:R0:W-:Y:S04]  /*0370*/  STS [R7], R10 ;  /* 0x0000000a07007388 */ /* 0x0041e80000000800 */
[----:B---3--:R0:W-:Y:S01]  /*0380*/  STS [R30], R15 ;  /* 0x0000000f1e007388 */ /* 0x0081e20000000800 */
[----:B------:R-:W-:Y:S06]  /*0390*/  BAR.SYNC.DEFER_BLOCKING 0x0 ;  /* 0x0000000000007b1d */ /* 0x000fec0000010000 */
.L_x_29:
[----:B------:R-:W-:Y:S01]  /*03a0*/  LDS R33, [R5+UR7+-0x8] ;  /* 0xfffff80705217984 */ /* 0x000fe20008000800 */
[----:B------:R-:W-:Y:S01]  /*03b0*/  BSSY.RECONVERGENT B0, `(.L_x_14) ;  /* 0x0000009000007945 */ /* 0x000fe20003800200 */
[----:B------:R-:W-:Y:S02]  /*03c0*/  VIADD R34, R5, UR7 ;  /* 0x0000000705227c36 */ /* 0x000fe40008000000 */
[----:B-1----:R-:W1:Y:S02]  /*03d0*/  LDS R0, [R32+-0x80] ;  /* 0xffff800020007984 */ /* 0x002e640000000800 */
[----:B-1----:R-:W-:Y:S01]  /*03e0*/  FADD R33, R33, -R0 ;  /* 0x8000000021217221 */ /* 0x002fe20000000000 */
[----:B------:R-:W-:-:S03]  /*03f0*/  MOV R0, 0x440 ;  /* 0x0000044000007802 */ /* 0x000fc60000000f00 */
[----:B0-----:R-:W0:Y:S02]  /*0400*/  F2F.F64.F32 R10, R33 ;  /* 0x00000021000a7310 */ /* 0x001e240000201800 */
[----:B0-----:R-:W-:-:S10]  /*0410*/  DADD R14, -RZ, |R10| ;  /* 0x00000000ff0e7229 */ /* 0x001fd4000000050a */
[----:B--2---:R-:W-:-:S07]  /*0420*/  IMAD.MOV.U32 R36, RZ, RZ, R15 ;  /* 0x000000ffff247224 */ /* 0x004fce00078e000f */
[----:B------:R-:W-:Y:S05]  /*0430*/  CALL.REL.NOINC `($_Z12KmeansKernel6MatrixS_S_Py$__internal_accurate_pow) ;  /* 0x0000000800e47944 */ /* 0x000fea0003c00000 */
[----:B------:R-:W-:Y:S05]  /*0440*/  BSYNC.RECONVERGENT B0 ;  /* 0x0000000000007941 */ /* 0x000fea0003800200 */
.L_x_14:
[----:B------:R-:W-:Y:S01]  /*0450*/  LDS R35, [R34+-0x4] ;  /* 0xfffffc0022237984 */ /* 0x000fe20000000800 */
[----:B------:R-:W-:Y:S01]  /*0460*/  DADD R18, R10, 2 ;  /* 0x400000000a127429 */ /* 0x000fe20000000000 */
[----:B------:R0:W1:Y:S01]  /*0470*/  F2F.F64.F32 R14, R12 ;  /* 0x0000000c000e7310 */ /* 0x0000620000201800 */
[C---:B------:R-:W-:Y:S01]  /*0480*/  FSETP.NEU.AND P1, PT, R33.reuse, RZ, PT ;  /* 0x000000ff2100720b */ /* 0x040fe20003f2d000 */
[----:B------:R-:W2:Y:S01]  /*0490*/  LDS R0, [R32+-0x40] ;  /* 0xffffc00020007984 */ /* 0x000ea20000000800 */
[----:B------:R-:W-:Y:S01]  /*04a0*/  BSSY.RECONVERGENT B0, `(.L_x_15) ;  /* 0x000000f000007945 */ /* 0x000fe20003800200 */
[----:B------:R-:W-:Y:S02]  /*04b0*/  FSETP.NEU.AND P0, PT, R33, 1, PT ;  /* 0x3f8000002100780b */ /* 0x000fe40003f0d000 */
[----:B------:R-:W-:Y:S02]  /*04c0*/  FSEL R16, R16, RZ, P1 ;  /* 0x000000ff10107208 */ /* 0x000fe40000800000 */
[----:B------:R-:W-:-:S02]  /*04d0*/  FSEL R17, R20, RZ, P1 ;  /* 0x000000ff14117208 */ /* 0x000fc40000800000 */
[----:B------:R-:W-:-:S04]  /*04e0*/  LOP3.LUT R18, R19, 0x7ff00000, RZ, 0xc0, !PT ;  /* 0x7ff0000013127812 */ /* 0x000fc800078ec0ff */
[----:B------:R-:W-:Y:S01]  /*04f0*/  ISETP.NE.AND P2, PT, R18, 0x7ff00000, PT ;  /* 0x7ff000001200780c */ /* 0x000fe20003f45270 */
[----:B--2---:R-:W-:-:S04]  /*0500*/  FADD R35, R35, -R0 ;  /* 0x8000000023237221 */ /* 0x004fc80000000000 */
[----:B------:R0:W2:Y:S08]  /*0510*/  F2F.F64.F32 R12, R35 ;  /* 0x00000023000c7310 */ /* 0x0000b00000201800 */
[----:B-1----:R-:W-:Y:S05]  /*0520*/  @P2 BRA `(.L_x_16) ;  /* 0x0000000000182947 */ /* 0x002fea0003800000 */
[----:B------:R-:W-:-:S13]  /*0530*/  FSETP.NAN.AND P1, PT, R33, R33, PT ;  /* 0x000000212100720b */ /* 0x000fda0003f28000 */
[----:B------:R-:W-:Y:S01]  /*0540*/  @P1 DADD R16, R10, 2 ;  /* 0x400000000a101429 */ /* 0x000fe20000000000 */
[----:B------:R-:W-:Y:S10]  /*0550*/  @P1 BRA `(.L_x_16) ;  /* 0x00000000000c1947 */ /* 0x000ff40003800000 */
[----:B------:R-:W-:-:S14]  /*0560*/  DSETP.NEU.AND P1, PT, |R10|, +INF , PT ;  /* 0x7ff000000a00742a */ /* 0x000fdc0003f2d200 */
[----:B------:R-:W-:Y:S02]  /*0570*/  @!P1 IMAD.MOV.U32 R16, RZ, RZ, 0x0 ;  /* 0x00000000ff109424 */ /* 0x000fe400078e00ff */
[----:B------:R-:W-:-:S07]  /*0580*/  @!P1 IMAD.MOV.U32 R17, RZ, RZ, 0x7ff00000 ;  /* 0x7ff00000ff119424 */ /* 0x000fce00078e00ff */
.L_x_16:
[----:B------:R-:W-:Y:S05]  /*0590*/  BSYNC.RECONVERGENT B0 ;  /* 0x0000000000007941 */ /* 0x000fea0003800200 */
.L_x_15:
[----:B------:R-:W-:Y:S01]  /*05a0*/  FSEL R10, R16, RZ, P0 ;  /* 0x000000ff100a7208 */ /* 0x000fe20000000000 */
[----:B------:R-:W-:Y:S01]  /*05b0*/  BSSY.RECONVERGENT B0, `(.L_x_17) ;  /* 0x0000008000007945 */ /* 0x000fe20003800200 */
[----:B------:R-:W-:Y:S02]  /*05c0*/  FSEL R11, R17, 1.875, P0 ;  /* 0x3ff00000110b7808 */ /* 0x000fe40000000000 */
[----:B------:R-:W-:-:S04]  /*05d0*/  MOV R0, 0x630 ;  /* 0x0000063000007802 */ /* 0x000fc80000000f00 */
[----:B------:R-:W-:Y:S02]  /*05e0*/  DADD R10, R14, R10 ;  /* 0x000000000e0a7229 */ /* 0x000fe4000000000a */
[----:B--2---:R-:W-:-:S08]  /*05f0*/  DADD R14, -RZ, |R12| ;  /* 0x00000000ff0e7229 */ /* 0x004fd0000000050c */
[----:B------:R1:W2:Y:S02]  /*0600*/  F2F.F32.F64 R10, R10 ;  /* 0x0000000a000a7310 */ /* 0x0002a40000301000 */
[----:B------:R-:W-:-:S07]  /*0610*/  IMAD.MOV.U32 R36, RZ, RZ, R15 ;  /* 0x000000ffff247224 */ /* 0x000fce00078e000f */
[----:B012---:R-:W-:Y:S05]  /*0620*/  CALL.REL.NOINC `($_Z12KmeansKernel6MatrixS_S_Py$__internal_accurate_pow) ;  /* 0x0000000800687944 */ /* 0x007fea0003c00000 */
[----:B------:R-:W-:Y:S05]  /*0630*/  BSYNC.RECONVERGENT B0 ;  /* 0x0000000000007941 */ /* 0x000fea0003800200 */
.L_x_17:
[----:B------:R-:W-:Y:S01]  /*0640*/  DADD R14, R12, 2 ;  /* 0x400000000c0e7429 */ /* 0x000fe20000000000 */
[----:B------:R-:W-:Y:S01]  /*0650*/  FSETP.NEU.AND P0, PT, R35, RZ, PT ;  /* 0x000000ff2300720b */ /* 0x000fe20003f0d000 */
[----:B------:R-:W-:Y:S03]  /*0660*/  BSSY.RECONVERGENT B0, `(.L_x_18) ;  /* 0x000000e000007945 */ /* 0x000fe60003800200 */
[----:B------:R-:W-:Y:S02]  /*0670*/  FSEL R16, R16, RZ, P0 ;  /* 0x000000ff10107208 */ /* 0x000fe40000000000 */
[----:B------:R-:W-:-:S03]  /*0680*/  FSEL R17, R20, RZ, P0 ;  /* 0x000000ff14117208 */ /* 0x000fc60000000000 */
[----:B------:R-:W-:-:S04]  /*0690*/  LOP3.LUT R14, R15, 0x7ff00000, RZ, 0xc0, !PT ;  /* 0x7ff000000f0e7812 */ /* 0x000fc800078ec0ff */
[----:B------:R-:W-:-:S13]  /*06a0*/  ISETP.NE.AND P1, PT, R14, 0x7ff00000, PT ;  /* 0x7ff000000e00780c */ /* 0x000fda0003f25270 */
[----:B------:R-:W-:Y:S05]  /*06b0*/  @P1 BRA `(.L_x_19) ;  /* 0x0000000000201947 */ /* 0x000fea0003800000 */
[----:B------:R-:W-:-:S13]  /*06c0*/  FSETP.NAN.AND P0, PT, R35, R35, PT ;  /* 0x000000232300720b */ /* 0x000fda0003f08000 */
[----:B------:R-:W-:Y:S05]  /*06d0*/  @P0 BRA `(.L_x_20) ;  /* 0x0000000000140947 */ /* 0x000fea0003800000 */
[----:B------:R-:W-:-:S14]  /*06e0*/  DSETP.NEU.AND P0, PT, |R12|, +INF , PT ;  /* 0x7ff000000c00742a */ /* 0x000fdc0003f0d200 */
[----:B------:R-:W-:Y:S05]  /*06f0*/  @P0 BRA `(.L_x_19) ;  /* 0x0000000000100947 */ /* 0x000fea0003800000 */
[----:B------:R-:W-:Y:S02]  /*0700*/  IMAD.MOV.U32 R16, RZ, RZ, 0x0 ;  /* 0x00000000ff107424 */ /* 0x000fe400078e00ff */
[----:B------:R-:W-:Y:S01]  /*0710*/  IMAD.MOV.U32 R17, RZ, RZ, 0x7ff00000 ;  /* 0x7ff00000ff117424 */ /* 0x000fe200078e00ff */
[----:B------:R-:W-:Y:S06]  /*0720*/  BRA `(.L_x_19) ;  /* 0x0000000000047947 */ /* 0x000fec0003800000 */
.L_x_20:
[----:B------:R-:W-:-:S11]  /*0730*/  DADD R16, R12, 2 ;  /* 0x400000000c107429 */ /* 0x000fd60000000000 */
.L_x_19:
[----:B------:R-:W-:Y:S05]  /*0740*/  BSYNC.RECONVERGENT B0 ;  /* 0x0000000000007941 */ /* 0x000fea0003800200 */
.L_x_18:
[----:B------:R-:W-:Y:S01]  /*0750*/  LDS R0, [R34] ;  /* 0x0000000022007984 */ /* 0x000fe20000000800 */
[----:B------:R-:W0:Y:S01]  /*0760*/  F2F.F64.F32 R14, R10 ;  /* 0x0000000a000e7310 */ /* 0x000e220000201800 */
[----:B------:R-:W-:Y:S01]  /*0770*/  FSETP.NEU.AND P0, PT, R35, 1, PT ;  /* 0x3f8000002300780b */ /* 0x000fe20003f0d000 */
[----:B------:R-:W-:Y:S01]  /*0780*/  BSSY.RECONVERGENT B0, `(.L_x_21) ;  /* 0x000000c000007945 */ /* 0x000fe20003800200 */
[----:B------:R-:W1:Y:S02]  /*0790*/  LDS R11, [R32] ;  /* 0x00000000200b7984 */ /* 0x000e640000000800 */
[----:B------:R-:W-:Y:S02]  /*07a0*/  FSEL R16, R16, RZ, P0 ;  /* 0x000000ff10107208 */ /* 0x000fe40000000000 */
[----:B------:R-:W-:-:S06]  /*07b0*/  FSEL R17, R17, 1.875, P0 ;  /* 0x3ff0000011117808 */ /* 0x000fcc0000000000 */
[----:B0-----:R-:W-:Y:S01]  /*07c0*/  DADD R16, R14, R16 ;  /* 0x000000000e107229 */ /* 0x001fe20000000010 */
[----:B-1----:R-:W-:Y:S01]  /*07d0*/  FADD R10, R0, -R11 ;  /* 0x8000000b000a7221 */ /* 0x002fe20000000000 */
[----:B------:R-:W-:-:S04]  /*07e0*/  MOV R0, 0x840 ;  /* 0x0000084000007802 */ /* 0x000fc80000000f00 */
[----:B------:R-:W-:Y:S08]  /*07f0*/  F2F.F32.F64 R11, R16 ;  /* 0x00000010000b7310 */ /* 0x000ff00000301000 */
[----:B------:R-:W0:Y:S02]  /*0800*/  F2F.F64.F32 R12, R10 ;  /* 0x0000000a000c7310 */ /* 0x000e240000201800 */
[----:B0-----:R-:W-:-:S10]  /*0810*/  DADD R14, -RZ, |R12| ;  /* 0x00000000ff0e7229 */ /* 0x001fd4000000050c */
[----:B------:R-:W-:-:S07]  /*0820*/  IMAD.MOV.U32 R36, RZ, RZ, R15 ;  /* 0x000000ffff247224 */ /* 0x000fce00078e000f */
[----:B------:R-:W-:Y:S05]  /*0830*/  CALL.REL.NOINC `($_Z12KmeansKernel6MatrixS_S_Py$__internal_accurate_pow) ;  /* 0x0000000400e47944 */ /* 0x000fea0003c00000 */
[----:B------:R-:W-:Y:S05]  /*0840*/  BSYNC.RECONVERGENT B0 ;  /* 0x0000000000007941 */ /* 0x000fea0003800200 */
.L_x_21:
        /* <DEDUP_REMOVED lines=15> */
.L_x_24:
[----:B------:R-:W-:-:S11]  /*0940*/  DADD R16, R12, 2 ;  /* 0x400000000c107429 */ /* 0x000fd60000000000 */
.L_x_23:
[----:B------:R-:W-:Y:S05]  /*0950*/  BSYNC.RECONVERGENT B0 ;  /* 0x0000000000007941 */ /* 0x000fea0003800200 */
.L_x_22:
[----:B------:R-:W-:Y:S01]  /*0960*/  LDS R34, [R34+0x4] ;  /* 0x0000040022227984 */ /* 0x000fe20000000800 */
[----:B------:R-:W0:Y:S01]  /*0970*/  F2F.F64.F32 R14, R11 ;  /* 0x0000000b000e7310 */ /* 0x000e220000201800 */
[----:B------:R-:W-:Y:S01]  /*0980*/  FSETP.NEU.AND P0, PT, R10, 1, PT ;  /* 0x3f8000000a00780b */ /* 0x000fe20003f0d000 */
[----:B------:R-:W-:Y:S01]  /*0990*/  BSSY.RECONVERGENT B0, `(.L_x_25) ;  /* 0x000000c000007945 */ /* 0x000fe20003800200 */
[----:B------:R-:W1:Y:S01]  /*09a0*/  LDS R13, [R32+0x40] ;  /* 0x00004000200d7984 */ /* 0x000e620000000800 */
[----:B------:R-:W-:Y:S02]  /*09b0*/  MOV R0, 0xa50 ;  /* 0x00000a5000007802 */ /* 0x000fe40000000f00 */
[----:B------:R-:W-:Y:S02]  /*09c0*/  FSEL R16, R16, RZ, P0 ;  /* 0x000000ff10107208 */ /* 0x000fe40000000000 */
[----:B------:R-:W-:-:S06]  /*09d0*/  FSEL R17, R17, 1.875, P0 ;  /* 0x3ff0000011117808 */ /* 0x000fcc0000000000 */
[----:B0-----:R-:W-:-:S06]  /*09e0*/  DADD R16, R14, R16 ;  /* 0x000000000e107229 */ /* 0x001fcc0000000010 */
[----:B------:R-:W-:Y:S01]  /*09f0*/  F2F.F32.F64 R10, R16 ;  /* 0x00000010000a7310 */ /* 0x000fe20000301000 */
[----:B-1----:R-:W-:-:S07]  /*0a00*/  FADD R11, R34, -R13 ;  /* 0x8000000d220b7221 */ /* 0x002fce0000000000 */
[----:B------:R-:W0:Y:S02]  /*0a10*/  F2F.F64.F32 R12, R11 ;  /* 0x0000000b000c7310 */ /* 0x000e240000201800 */
[----:B0-----:R-:W-:-:S10]  /*0a20*/  DADD R14, -RZ, |R12| ;  /* 0x00000000ff0e7229 */ /* 0x001fd4000000050c */
[----:B------:R-:W-:-:S07]  /*0a30*/  IMAD.MOV.U32 R36, RZ, RZ, R15 ;  /* 0x000000ffff247224 */ /* 0x000fce00078e000f */
[----:B------:R-:W-:Y:S05]  /*0a40*/  CALL.REL.NOINC `($_Z12KmeansKernel6MatrixS_S_Py$__internal_accurate_pow) ;  /* 0x0000000400607944 */ /* 0x000fea0003c00000 */
[----:B------:R-:W-:Y:S05]  /*0a50*/  BSYNC.RECONVERGENT B0 ;  /* 0x0000000000007941 */ /* 0x000fea0003800200 */
.L_x_25:
        /* <DEDUP_REMOVED lines=15> */
.L_x_28:
[----:B------:R-:W-:-:S11]  /*0b50*/  DADD R16, R12, 2 ;  /* 0x400000000c107429 */ /* 0x000fd60000000000 */
.L_x_27:
[----:B------:R-:W-:Y:S05]  /*0b60*/  BSYNC.RECONVERGENT B0 ;  /* 0x0000000000007941 */ /* 0x000fea0003800200 */
.L_x_26:
[----:B------:R-:W0:Y:S01]  /*0b70*/  F2F.F64.F32 R12, R10 ;  /* 0x0000000a000c7310 */ /* 0x000e220000201800 */
[----:B------:R-:W-:Y:S01]  /*0b80*/  FSETP.NEU.AND P0, PT, R11, 1, PT ;  /* 0x3f8000000b00780b */ /* 0x000fe20003f0d000 */
[----:B------:R-:W-:Y:S01]  /*0b90*/  UIADD3 UR7, UPT, UPT, UR7, 0x10, URZ ;  /* 0x0000001007077890 */ /* 0x000fe2000fffe0ff */
[----:B------:R-:W-:Y:S02]  /*0ba0*/  VIADD R32, R32, 0x100 ;  /* 0x0000010020207836 */ /* 0x000fe40000000000 */
[----:B------:R-:W-:Y:S01]  /*0bb0*/  FSEL R14, R16, RZ, P0 ;  /* 0x000000ff100e7208 */ /* 0x000fe20000000000 */
[----:B------:R-:W-:Y:S01]  /*0bc0*/  UISETP.NE.AND UP0, UPT, UR7, 0x48, UPT ;  /* 0x000000480700788c */ /* 0x000fe2000bf05270 */
[----:B------:R-:W-:-:S06]  /*0bd0*/  FSEL R15, R17, 1.875, P0 ;  /* 0x3ff00000110f7808 */ /* 0x000fcc0000000000 */
[----:B0-----:R-:W-:-:S10]  /*0be0*/  DADD R12, R12, R14 ;  /* 0x000000000c0c7229 */ /* 0x001fd4000000000e */
[----:B------:R1:W2:Y:S01]  /*0bf0*/  F2F.F32.F64 R12, R12 ;  /* 0x0000000c000c7310 */ /* 0x0002a20000301000 */
[----:B------:R-:W-:Y:S05]  /*0c00*/  BRA.U UP0, `(.L_x_29) ;  /* 0xfffffff500e47547 */ /* 0x000fea000b83ffff */
[----:B------:R-:W-:Y:S06]  /*0c10*/  BAR.SYNC.DEFER_BLOCKING 0x0 ;  /* 0x0000000000007b1d */ /* 0x000fec0000010000 */
[----:B------:R-:W-:Y:S05]  /*0c20*/  BRA.U UP1, `(.L_x_30) ;  /* 0xfffffff501807547 */ /* 0x000fea000b83ffff */
.L_x_13:
[----:B------:R-:W0:Y:S01]  /*0c30*/  LDCU UR4, c[0x0][0x3d0] ;  /* 0x00007a00ff0477ac */ /* 0x000e220008000800 */
[----:B------:R-:W3:Y:S01]  /*0c40*/  LDCU.64 UR8, c[0x0][0x3d8] ;  /* 0x00007b00ff0877ac */ /* 0x000ee20008000a00 */
[----:B0-----:R-:W-:Y:S02]  /*0c50*/  UIMAD UR5, UR5, UR4, UR6 ;  /* 0x00000004050572a4 */ /* 0x001fe4000f8e0206 */
[----:B------:R-:W-:Y:S02]  /*0c60*/  IMAD R2, R2, UR4, R3 ;  /* 0x0000000402027c24 */ /* 0x000fe4000f8e0203 */
[----:B------:R-:W-:-:S03]  /*0c70*/  USHF.R.S32.HI UR4, URZ, 0x1f, UR5 ;  /* 0x0000001fff047899 */ /* 0x000fc60008011405 */
[----:B------:R-:W-:-:S04]  /*0c80*/  IADD3 R0, P0, PT, R2, UR5, RZ ;  /* 0x0000000502007c10 */ /* 0x000fc8000ff1e0ff */
[----:B------:R-:W-:Y:S02]  /*0c90*/  LEA.HI.X.SX32 R3, R2, UR4, 0x1, P0 ;  /* 0x0000000402037c11 */ /* 0x000fe400080f0eff */
[----:B---3--:R-:W-:-:S04]  /*0ca0*/  LEA R2, P0, R0, UR8, 0x2 ;  /* 0x0000000800027c11 */ /* 0x008fc8000f8010ff */
[----:B------:R-:W-:-:S05]  /*0cb0*/  LEA.HI.X R3, R0, UR9, R3, 0x2, P0 ;  /* 0x0000000900037c11 */ /* 0x000fca00080f1403 */
[----:B------:R-:W3:Y:S01]  /*0cc0*/  LDG.E R0, desc[UR12][R2.64] ;  /* 0x0000000c02007981 */ /* 0x000ee2000c1e1900 */
[----:B------:R-:W-:Y:S01]  /*0cd0*/  BSSY.RECONVERGENT B0, `(.L_x_31) ;  /* 0x0000013000007945 */ /* 0x000fe20003800200 */
[----:B---3--:R-:W-:-:S05]  /*0ce0*/  FADD R0, R0, -3.40282346638528859812e+38 ;  /* 0xff7fffff00007421 */ /* 0x008fca0000000000 */
[----:B------:R-:W-:-:S13]  /*0cf0*/  FSETP.GT.AND P0, PT, |R0|, 9.9999997473787516356e-05, PT ;  /* 0x38d1b7170000780b */ /* 0x000fda0003f04200 */
[----:B------:R-:W-:Y:S05]  /*0d00*/  @!P0 BRA `(.L_x_32) ;  /* 0x00000000003c8947 */ /* 0x000fea0003800000 */
[----:B--2---:R-:W-:Y:S01]  /*0d10*/  VIADD R0, R12, 0xf3000000 ;  /* 0xf30000000c007836 */ /* 0x004fe20000000000 */
[----:B------:R0:W2:Y:S01]  /*0d20*/  MUFU.RSQ R7, R12 ;  /* 0x0000000c00077308 */ /* 0x0000a20000001400 */
[----:B------:R-:W-:Y:S03]  /*0d30*/  BSSY.RECONVERGENT B1, `(.L_x_33) ;  /* 0x000000b000017945 */ /* 0x000fe60003800200 */
[----:B------:R-:W-:-:S13]  /*0d40*/  ISETP.GT.U32.AND P0, PT, R0, 0x727fffff, PT ;  /* 0x727fffff0000780c */ /* 0x000fda0003f04070 */
[----:B0-2---:R-:W-:Y:S05]  /*0d50*/  @!P0 BRA `(.L_x_34) ;  /* 0x0000000000108947 */ /* 0x005fea0003800000 */
[----:B------:R-:W-:-:S07]  /*0d60*/  MOV R10, 0xd80 ;  /* 0x00000d80000a7802 */ /* 0x000fce0000000f00 */
[----:B-1----:R-:W-:Y:S05]  /*0d70*/  CALL.REL.NOINC `($__internal_0_$__cuda_sm20_sqrt_rn_f32_slowpath) ;  /* 0x00000000003c7944 */ /* 0x002fea0003c00000 */
[----:B------:R-:W-:Y:S01]  /*0d80*/  IMAD.MOV.U32 R5, RZ, RZ, R0 ;  /* 0x000000ffff057224 */ /* 0x000fe200078e0000 */
[----:B------:R-:W-:Y:S06]  /*0d90*/  BRA `(.L_x_35) ;  /* 0x0000000000107947 */ /* 0x000fec0003800000 */
.L_x_34:
[C---:B------:R-:W-:Y:S01]  /*0da0*/  FMUL.FTZ R5, R7.reuse, R12 ;  /* 0x0000000c07057220 */ /* 0x040fe20000410000 */
[----:B------:R-:W-:-:S03]  /*0db0*/  FMUL.FTZ R0, R7, 0.5 ;  /* 0x3f00000007007820 */ /* 0x000fc60000410000 */
[----:B------:R-:W-:-:S04]  /*0dc0*/  FFMA R12, -R5, R5, R12 ;  /* 0x00000005050c7223 */ /* 0x000fc8000000010c */
[----:B------:R-:W-:-:S07]  /*0dd0*/  FFMA R5, R12, R0, R5 ;  /* 0x000000000c057223 */ /* 0x000fce0000000005 */
.L_x_35:
[----:B------:R-:W-:Y:S05]  /*0de0*/  BSYNC.RECONVERGENT B1 ;  /* 0x0000000000017941 */ /* 0x000fea0003800200 */
.L_x_33:
[----:B------:R0:W-:Y:S02]  /*0df0*/  STG.E desc[UR12][R2.64], R5 ;  /* 0x0000000502007986 */ /* 0x0001e4000c10190c */
.L_x_32:
[----:B------:R-:W-:Y:S05]  /*0e00*/  BSYNC.RECONVERGENT B0 ;  /* 0x0000000000007941 */ /* 0x000fea0003800200 */
.L_x_31:
[----:B0-----:R-:W-:Y:S01]  /*0e10*/  CS2R R4, SR_CLOCKLO ;  /* 0x0000000000047805 */ /* 0x001fe20000015000 */
[----:B------:R-:W0:Y:S05]  /*0e20*/  LDC.64 R2, c[0x0][0x3e0] ;  /* 0x0000f800ff027b82 */ /* 0x000e2a0000000a00 */
[----:B------:R-:W-:-:S05]  /*0e30*/  IADD3 R4, P0, PT, -R8, R4, RZ ;  /* 0x0000000408047210 */ /* 0x000fca0007f1e1ff */
[----:B------:R-:W-:-:S05]  /*0e40*/  IMAD.X R5, R5, 0x1, ~R9, P0 ;  /* 0x0000000105057824 */ /* 0x000fca00000e0e09 */
[----:B0-----:R-:W-:Y:S01]  /*0e50*/  STG.E.64 desc[UR12][R2.64], R4 ;  /* 0x0000000402007986 */ /* 0x001fe2000c101b0c */
[----:B------:R-:W-:Y:S05]  /*0e60*/  EXIT ;  /* 0x000000000000794d */ /* 0x000fea0003800000 */
        .weak           $__internal_0_$__cuda_sm20_sqrt_rn_f32_slowpath
        .type           $__internal_0_$__cuda_sm20_sqrt_rn_f32_slowpath,@function
        .size           $__internal_0_$__cuda_sm20_sqrt_rn_f32_slowpath,($_Z12KmeansKernel6MatrixS_S_Py$__internal_accurate_pow - $__internal_0_$__cuda_sm20_sqrt_rn_f32_slowpath)
$__internal_0_$__cuda_sm20_sqrt_rn_f32_slowpath:
[----:B------:R-:W-:-:S13]  /*0e70*/  LOP3.LUT P0, RZ, R12, 0x7fffffff, RZ, 0xc0, !PT ;  /* 0x7fffffff0cff7812 */ /* 0x000fda000780c0ff */
[----:B------:R-:W-:Y:S01]  /*0e80*/  @!P0 IMAD.MOV.U32 R0, RZ, RZ, R12 ;  /* 0x000000ffff008224 */ /* 0x000fe200078e000c */
[----:B------:R-:W-:Y:S06]  /*0e90*/  @!P0 BRA `(.L_x_36) ;  /* 0x0000000000408947 */ /* 0x000fec0003800000 */
[----:B------:R-:W-:-:S13]  /*0ea0*/  FSETP.GEU.FTZ.AND P0, PT, R12, RZ, PT ;  /* 0x000000ff0c00720b */ /* 0x000fda0003f1e000 */
[----:B------:R-:W-:Y:S01]  /*0eb0*/  @!P0 IMAD.MOV.U32 R0, RZ, RZ, 0x7fffffff ;  /* 0x7fffffffff008424 */ /* 0x000fe200078e00ff */
[----:B------:R-:W-:Y:S06]  /*0ec0*/  @!P0 BRA `(.L_x_36) ;  /* 0x0000000000348947 */ /* 0x000fec0003800000 */
[----:B------:R-:W-:-:S13]  /*0ed0*/  FSETP.GTU.FTZ.AND P0, PT, |R12|, +INF , PT ;  /* 0x7f8000000c00780b */ /* 0x000fda0003f1c200 */
[----:B------:R-:W-:Y:S01]  /*0ee0*/  @P0 FADD.FTZ R0, R12, 1 ;  /* 0x3f8000000c000421 */ /* 0x000fe20000010000 */
[----:B------:R-:W-:Y:S06]  /*0ef0*/  @P0 BRA `(.L_x_36) ;  /* 0x0000000000280947 */ /* 0x000fec0003800000 */
[----:B------:R-:W-:-:S13]  /*0f00*/  FSETP.NEU.FTZ.AND P0, PT, |R12|, +INF , PT ;  /* 0x7f8000000c00780b */ /* 0x000fda0003f1d200 */
[----:B------:R-:W-:-:S04]  /*0f10*/  @P0 FFMA R4, R12, 1.84467440737095516160e+19, RZ ;  /* 0x5f8000000c040823 */ /* 0x000fc800000000ff */
[----:B------:R-:W0:Y:S02]  /*0f20*/  @P0 MUFU.RSQ R5, R4 ;  /* 0x0000000400050308 */ /* 0x000e240000001400 */
[----:B0-----:R-:W-:Y:S01]  /*0f30*/  @P0 FMUL.FTZ R7, R4, R5 ;  /* 0x0000000504070220 */ /* 0x001fe20000410000 */
[----:B------:R-:W-:-:S03]  /*0f40*/  @P0 FMUL.FTZ R5, R5, 0.5 ;  /* 0x3f00000005050820 */ /* 0x000fc60000410000 */
[----:B------:R-:W-:-:S04]  /*0f50*/  @P0 FADD.FTZ R0, -R7, -RZ ;  /* 0x800000ff07000221 */ /* 0x000fc80000010100 */
[----:B------:R-:W-:Y:S01]  /*0f60*/  @P0 FFMA R6, R7, R0, R4 ;  /* 0x0000000007060223 */ /* 0x000fe20000000004 */
[----:B------:R-:W-:-:S03]  /*0f70*/  @!P0 IMAD.MOV.U32 R0, RZ, RZ, R12 ;  /* 0x000000ffff008224 */ /* 0x000fc600078e000c */
[----:B------:R-:W-:-:S04]  /*0f80*/  @P0 FFMA R5, R6, R5, R7 ;  /* 0x0000000506050223 */ /* 0x000fc80000000007 */
[----:B------:R-:W-:-:S07]  /*0f90*/  @P0 FMUL.FTZ R0, R5, 2.3283064365386962891e-10 ;  /* 0x2f80000005000820 */ /* 0x000fce0000410000 */
.L_x_36:
[----:B------:R-:W-:Y:S02]  /*0fa0*/  IMAD.MOV.U32 R4, RZ, RZ, R10 ;  /* 0x000000ffff047224 */ /* 0x000fe400078e000a */
[----:B------:R-:W-:-:S04]  /*0fb0*/  IMAD.MOV.U32 R5, RZ, RZ, 0x0 ;  /* 0x00000000ff057424 */ /* 0x000fc800078e00ff */
[----:B------:R-:W-:Y:S05]  /*0fc0*/  RET.REL.NODEC R4 `(_Z12KmeansKernel6MatrixS_S_Py) ;  /* 0xfffffff0040c7950 */ /* 0x000fea0003c3ffff */
        .type           $_Z12KmeansKernel6MatrixS_S_Py$__internal_accurate_pow,@function
        .size           $_Z12KmeansKernel6MatrixS_S_Py$__internal_accurate_pow,(.L_x_40 - $_Z12KmeansKernel6MatrixS_S_Py$__internal_accurate_pow)
$_Z12KmeansKernel6MatrixS_S_Py$__internal_accurate_pow:
[----:B------:R-:W-:Y:S01]  /*0fd0*/  ISETP.GT.U32.AND P0, PT, R36, 0xfffff, PT ;  /* 0x000fffff2400780c */ /* 0x000fe20003f04070 */
[--C-:B------:R-:W-:Y:S01]  /*0fe0*/  IMAD.MOV.U32 R15, RZ, RZ, R36.reuse ;  /* 0x000000ffff0f7224 */ /* 0x100fe200078e0024 */
[----:B------:R-:W-:Y:S01]  /*0ff0*/  UMOV UR14, 0x7d2cafe2 ;  /* 0x7d2cafe2000e7882 */ /* 0x000fe20000000000 */
[----:B------:R-:W-:Y:S01]  /*1000*/  IMAD.MOV.U32 R18, RZ, RZ, 0x41ad3b5a ;  /* 0x41ad3b5aff127424 */ /* 0x000fe200078e00ff */
[----:B------:R-:W-:Y:S01]  /*1010*/  UMOV UR15, 0x3eb0f5ff ;  /* 0x3eb0f5ff000f7882 */ /* 0x000fe20000000000 */
[----:B------:R-:W-:Y:S01]  /*1020*/  IMAD.MOV.U32 R19, RZ, RZ, 0x3ed0f5d2 ;  /* 0x3ed0f5d2ff137424 */ /* 0x000fe200078e00ff */
[----:B------:R-:W-:Y:S01]  /*1030*/  SHF.R.U32.HI R36, RZ, 0x14, R36 ;  /* 0x00000014ff247819 */ /* 0x000fe20000011624 */
[----:B------:R-:W-:Y:S01]  /*1040*/  UMOV UR16, 0x3b39803f ;  /* 0x3b39803f00107882 */ /* 0x000fe20000000000 */
[----:B------:R-:W-:-:S05]  /*1050*/  UMOV UR17, 0x3c7abc9e ;  /* 0x3c7abc9e00117882 */ /* 0x000fca0000000000 */
[----:B------:R-:W-:-:S10]  /*1060*/  @!P0 DMUL R26, R14, 1.80143985094819840000e+16 ;  /* 0x435000000e1a8828 */ /* 0x000fd40000000000 */
[----:B------:R-:W-:Y:S01]  /*1070*/  @!P0 IMAD.MOV.U32 R15, RZ, RZ, R27 ;  /* 0x000000ffff0f8224 */ /* 0x000fe200078e001b */
[----:B------:R-:W-:Y:S01]  /*1080*/  @!P0 LEA.HI R36, R27, 0xffffffca, RZ, 0xc ;  /* 0xffffffca1b248811 */ /* 0x000fe200078f60ff */
[----:B------:R-:W-:-:S03]  /*1090*/  @!P0 IMAD.MOV.U32 R14, RZ, RZ, R26 ;  /* 0x000000ffff0e8224 */ /* 0x000fc600078e001a */
[----:B------:R-:W-:Y:S01]  /*10a0*/  LOP3.LUT R15, R15, 0x800fffff, RZ, 0xc0, !PT ;  /* 0x800fffff0f0f7812 */ /* 0x000fe200078ec0ff */
[----:B------:R-:W-:Y:S02]  /*10b0*/  IMAD.MOV.U32 R16, RZ, RZ, R14 ;  /* 0x000000ffff107224 */ /* 0x000fe400078e000e */
[----:B------:R-:W-:Y:S01]  /*10c0*/  IMAD.MOV.U32 R14, RZ, RZ, RZ ;  /* 0x000000ffff0e7224 */ /* 0x000fe200078e00ff */
[----:B------:R-:W-:-:S04]  /*10d0*/  LOP3.LUT R17, R15, 0x3ff00000, RZ, 0xfc, !PT ;  /* 0x3ff000000f117812 */ /* 0x000fc800078efcff */
[----:B------:R-:W-:-:S13]  /*10e0*/  ISETP.GE.U32.AND P1, PT, R17, 0x3ff6a09f, PT ;  /* 0x3ff6a09f1100780c */ /* 0x000fda0003f26070 */
[----:B------:R-:W-:-:S04]  /*10f0*/  @P1 VIADD R15, R17, 0xfff00000 ;  /* 0xfff00000110f1836 */ /* 0x000fc80000000000 */
[----:B------:R-:W-:-:S06]  /*1100*/  @P1 IMAD.MOV.U32 R17, RZ, RZ, R15 ;  /* 0x000000ffff111224 */ /* 0x000fcc00078e000f */
[C---:B------:R-:W-:Y:S02]  /*1110*/  DADD R20, R16.reuse, 1 ;  /* 0x3ff0000010147429 */ /* 0x040fe40000000000 */
[----:B------:R-:W-:-:S04]  /*1120*/  DADD R16, R16, -1 ;  /* 0xbff0000010107429 */ /* 0x000fc80000000000 */
[----:B------:R-:W0:Y:S02]  /*1130*/  MUFU.RCP64H R15, R21 ;  /* 0x00000015000f7308 */ /* 0x000e240000001800 */
[----:B0-----:R-:W-:-:S08]  /*1140*/  DFMA R20, -R20, R14, 1 ;  /* 0x3ff000001414742b */ /* 0x001fd0000000010e */
[----:B------:R-:W-:-:S08]  /*1150*/  DFMA R20, R20, R20, R20 ;  /* 0x000000141414722b */ /* 0x000fd00000000014 */
[----:B------:R-:W-:-:S08]  /*1160*/  DFMA R20, R14, R20, R14 ;  /* 0x000000140e14722b */ /* 0x000fd0000000000e */
[----:B------:R-:W-:-:S08]  /*1170*/  DMUL R14, R16, R20 ;  /* 0x00000014100e7228 */ /* 0x000fd00000000000 */
[----:B------:R-:W-:-:S08]  /*1180*/  DFMA R14, R16, R20, R14 ;  /* 0x00000014100e722b */ /* 0x000fd0000000000e */
[----:B------:R-:W-:-:S08]  /*1190*/  DMUL R28, R14, R14 ;  /* 0x0000000e0e1c7228 */ /* 0x000fd00000000000 */
[----:B------:R-:W-:Y:S01]  /*11a0*/  DFMA R18, R28, UR14, R18 ;  /* 0x0000000e1c127c2b */ /* 0x000fe20008000012 */
[----:B------:R-:W-:Y:S01]  /*11b0*/  UMOV UR14, 0x75488a3f ;  /* 0x75488a3f000e7882 */ /* 0x000fe20000000000 */
[----:B------:R-:W-:-:S06]  /*11c0*/  UMOV UR15, 0x3ef3b20a ;  /* 0x3ef3b20a000f7882 */ /* 0x000fcc0000000000 */
[----:B------:R-:W-:Y:S01]  /*11d0*/  DFMA R24, R28, R18, UR14 ;  /* 0x0000000e1c187e2b */ /* 0x000fe20008000012 */
[----:B------:R-:W-:Y:S01]  /*11e0*/  UMOV UR14, 0xe4faecd5 ;  /* 0xe4faecd5000e7882 */ /* 0x000fe20000000000 */
[----:B------:R-:W-:Y:S01]  /*11f0*/  UMOV UR15, 0x3f1745cd ;  /* 0x3f1745cd000f7882 */ /* 0x000fe20000000000 */
[----:B------:R-:W-:-:S05]  /*1200*/  DADD R18, R16, -R14 ;  /* 0x0000000010127229 */ /* 0x000fca000000080e */
[----:B------:R-:W-:Y:S01]  /*1210*/  DFMA R24, R28, R24, UR14 ;  /* 0x0000000e1c187e2b */ /* 0x000fe20008000018 */
[----:B------:R-:W-:Y:S01]  /*1220*/  UMOV UR14, 0x258a578b ;  /* 0x258a578b000e7882 */ /* 0x000fe20000000000 */
[----:B------:R-:W-:Y:S01]  /*1230*/  UMOV UR15, 0x3f3c71c7 ;  /* 0x3f3c71c7000f7882 */ /* 0x000fe20000000000 */
[----:B------:R-:W-:-:S05]  /*1240*/  DADD R18, R18, R18 ;  /* 0x0000000012127229 */ /* 0x000fca0000000012 */
[----:B------:R-:W-:Y:S01]  /*1250*/  DFMA R24, R28, R24, UR14 ;  /* 0x0000000e1c187e2b */ /* 0x000fe20008000018 */
[----:B------:R-:W-:Y:S01]  /*1260*/  UMOV UR14, 0x9242b910 ;  /* 0x9242b910000e7882 */ /* 0x000fe20000000000 */
[----:B------:R-:W-:Y:S01]  /*1270*/  UMOV UR15, 0x3f624924 ;  /* 0x3f624924000f7882 */ /* 0x000fe20000000000 */
[----:B------:R-:W-:-:S05]  /*1280*/  DFMA R18, R16, -R14, R18 ;  /* 0x8000000e1012722b */ /* 0x000fca0000000012 */
[----:B------:R-:W-:Y:S01]  /*1290*/  DFMA R24, R28, R24, UR14 ;  /* 0x0000000e1c187e2b */ /* 0x000fe20008000018 */
[----:B------:R-:W-:Y:S01]  /*12a0*/  UMOV UR14, 0x99999dfb ;  /* 0x99999dfb000e7882 */ /* 0x000fe20000000000 */
[----:B------:R-:W-:Y:S01]  /*12b0*/  UMOV UR15, 0x3f899999 ;  /* 0x3f899999000f7882 */ /* 0x000fe20000000000 */
[----:B------:R-:W-:Y:S02]  /*12c0*/  DMUL R18, R20, R18 ;  /* 0x0000001214127228 */ /* 0x000fe40000000000 */
[----:B------:R-:W-:-:S03]  /*12d0*/  DMUL R20, R14, R14 ;  /* 0x0000000e0e147228 */ /* 0x000fc60000000000 */
[----:B------:R-:W-:Y:S01]  /*12e0*/  DFMA R24, R28, R24, UR14 ;  /* 0x0000000e1c187e2b */ /* 0x000fe20008000018 */
[----:B------:R-:W-:Y:S01]  /*12f0*/  UMOV UR14, 0x55555555 ;  /* 0x55555555000e7882 */ /* 0x000fe20000000000 */
[----:B------:R-:W-:-:S03]  /*1300*/  UMOV UR15, 0x3fb55555 ;  /* 0x3fb55555000f7882 */ /* 0x000fc60000000000 */
[----:B------:R-:W-:Y:S02]  /*1310*/  VIADD R27, R19, 0x100000 ;  /* 0x00100000131b7836 */ /* 0x000fe40000000000 */
[----:B------:R-:W-:Y:S01]  /*1320*/  IMAD.MOV.U32 R26, RZ, RZ, R18 ;  /* 0x000000ffff1a7224 */ /* 0x000fe200078e0012 */
[----:B------:R-:W-:-:S08]  /*1330*/  DFMA R16, R28, R24, UR14 ;  /* 0x0000000e1c107e2b */ /* 0x000fd00008000018 */
[----:B------:R-:W-:Y:S01]  /*1340*/  DADD R22, -R16, UR14 ;  /* 0x0000000e10167e29 */ /* 0x000fe20008000100 */
[----:B------:R-:W-:Y:S01]  /*1350*/  UMOV UR14, 0xb9e7b0 ;  /* 0x00b9e7b0000e7882 */ /* 0x000fe20000000000 */
[----:B------:R-:W-:-:S06]  /*1360*/  UMOV UR15, 0x3c46a4cb ;  /* 0x3c46a4cb000f7882 */ /* 0x000fcc0000000000 */
[----:B------:R-:W-:Y:S02]  /*1370*/  DFMA R22, R28, R24, R22 ;  /* 0x000000181c16722b */ /* 0x000fe40000000016 */
[C---:B------:R-:W-:Y:S02]  /*1380*/  DFMA R24, R14.reuse, R14, -R20 ;  /* 0x0000000e0e18722b */ /* 0x040fe40000000814 */
[----:B------:R-:W-:-:S06]  /*1390*/  DMUL R28, R14, R20 ;  /* 0x000000140e1c7228 */ /* 0x000fcc0000000000 */
[----:B------:R-:W-:Y:S02]  /*13a0*/  DFMA R24, R14, R26, R24 ;  /* 0x0000001a0e18722b */ /* 0x000fe40000000018 */
[----:B------:R-:W-:Y:S01]  /*13b0*/  DADD R26, R22, -UR14 ;  /* 0x8000000e161a7e29 */ /* 0x000fe20008000000 */
[----:B------:R-:W-:Y:S01]  /*13c0*/  UMOV UR14, 0x80000000 ;  /* 0x80000000000e7882 */ /* 0x000fe20000000000 */
[----:B------:R-:W-:Y:S01]  /*13d0*/  DFMA R22, R14, R20, -R28 ;  /* 0x000000140e16722b */ /* 0x000fe2000000081c */
[----:B------:R-:W-:-:S07]  /*13e0*/  UMOV UR15, 0x43300000 ;  /* 0x43300000000f7882 */ /* 0x000fce0000000000 */
[----:B------:R-:W-:Y:S02]  /*13f0*/  DFMA R22, R18, R20, R22 ;  /* 0x000000141216722b */ /* 0x000fe40000000016 */
[----:B------:R-:W-:-:S06]  /*1400*/  DADD R20, R16, R26 ;  /* 0x0000000010147229 */ /* 0x000fcc000000001a */
[----:B------:R-:W-:Y:S02]  /*1410*/  DFMA R22, R14, R24, R22 ;  /* 0x000000180e16722b */ /* 0x000fe40000000016 */
[----:B------:R-:W-:Y:S02]  /*1420*/  DADD R24, R16, -R20 ;  /* 0x0000000010187229 */ /* 0x000fe40000000814 */
[----:B------:R-:W-:-:S06]  /*1430*/  DMUL R16, R20, R28 ;  /* 0x0000001c14107228 */ /* 0x000fcc0000000000 */
[----:B------:R-:W-:Y:S02]  /*1440*/  DADD R26, R26, R24 ;  /* 0x000000001a1a7229 */ /* 0x000fe40000000018 */
[----:B------:R-:W-:-:S08]  /*1450*/  DFMA R24, R20, R28, -R16 ;  /* 0x0000001c1418722b */ /* 0x000fd00000000810 */
[----:B------:R-:W-:-:S08]  /*1460*/  DFMA R22, R20, R22, R24 ;  /* 0x000000161416722b */ /* 0x000fd00000000018 */
[----:B------:R-:W-:-:S08]  /*1470*/  DFMA R26, R26, R28, R22 ;  /* 0x0000001c1a1a722b */ /* 0x000fd00000000016 */
[----:B------:R-:W-:-:S08]  /*1480*/  DADD R22, R16, R26 ;  /* 0x0000000010167229 */ /* 0x000fd0000000001a */
[--C-:B------:R-:W-:Y:S02]  /*1490*/  DADD R20, R14, R22.reuse ;  /* 0x000000000e147229 */ /* 0x100fe40000000016 */
[----:B------:R-:W-:-:S06]  /*14a0*/  DADD R16, R16, -R22 ;  /* 0x0000000010107229 */ /* 0x000fcc0000000816 */
[----:B------:R-:W-:Y:S02]  /*14b0*/  DADD R14, R14, -R20 ;  /* 0x000000000e0e7229 */ /* 0x000fe40000000814 */
[----:B------:R-:W-:-:S06]  /*14c0*/  DADD R16, R26, R16 ;  /* 0x000000001a107229 */ /* 0x000fcc0000000010 */
[----:B------:R-:W-:-:S08]  /*14d0*/  DADD R14, R22, R14 ;  /* 0x00000000160e7229 */ /* 0x000fd0000000000e */
[----:B------:R-:W-:Y:S01]  /*14e0*/  DADD R16, R16, R14 ;  /* 0x0000000010107229 */ /* 0x000fe2000000000e */
[C---:B------:R-:W-:Y:S02]  /*14f0*/  VIADD R14, R36.reuse, 0xfffffc01 ;  /* 0xfffffc01240e7836 */ /* 0x040fe40000000000 */
[----:B------:R-:W-:Y:S02]  /*1500*/  @P1 VIADD R14, R36, 0xfffffc02 ;  /* 0xfffffc02240e1836 */ /* 0x000fe40000000000 */
[----:B------:R-:W-:-:S03]  /*1510*/  IMAD.MOV.U32 R15, RZ, RZ, 0x43300000 ;  /* 0x43300000ff0f7424 */ /* 0x000fc600078e00ff */
[----:B------:R-:W-:Y:S01]  /*1520*/  DADD R22, R18, R16 ;  /* 0x0000000012167229 */ /* 0x000fe20000000010 */
[----:B------:R-:W-:-:S06]  /*1530*/  LOP3.LUT R14, R14, 0x80000000, RZ, 0x3c, !PT ;  /* 0x800000000e0e7812 */ /* 0x000fcc00078e3cff */
[----:B------:R-:W-:Y:S01]  /*1540*/  DADD R16, R14, -UR14 ;  /* 0x8000000e0e107e29 */ /* 0x000fe20008000000 */
[----:B------:R-:W-:Y:S01]  /*1550*/  UMOV UR14, 0xfefa39ef ;  /* 0xfefa39ef000e7882 */ /* 0x000fe20000000000 */
[----:B------:R-:W-:Y:S01]  /*1560*/  DADD R18, R20, R22 ;  /* 0x0000000014127229 */ /* 0x000fe20000000016 */
[----:B------:R-:W-:-:S07]  /*1570*/  UMOV UR15, 0x3fe62e42 ;  /* 0x3fe62e42000f7882 */ /* 0x000fce0000000000 */
[--C-:B------:R-:W-:Y:S02]  /*1580*/  DFMA R14, R16, UR14, R18.reuse ;  /* 0x0000000e100e7c2b */ /* 0x100fe40008000012 */
[----:B------:R-:W-:-:S06]  /*1590*/  DADD R24, R20, -R18 ;  /* 0x0000000014187229 */ /* 0x000fcc0000000812 */
[----:B------:R-:W-:Y:S02]  /*15a0*/  DFMA R20, R16, -UR14, R14 ;  /* 0x8000000e10147c2b */ /* 0x000fe4000800000e */
[----:B------:R-:W-:-:S06]  /*15b0*/  DADD R24, R22, R24 ;  /* 0x0000000016187229 */ /* 0x000fcc0000000018 */
[----:B------:R-:W-:-:S08]  /*15c0*/  DADD R20, -R18, R20 ;  /* 0x0000000012147229 */ /* 0x000fd00000000114 */
[----:B------:R-:W-:-:S08]  /*15d0*/  DADD R18, R24, -R20 ;  /* 0x0000000018127229 */ /* 0x000fd00000000814 */
[----:B------:R-:W-:-:S08]  /*15e0*/  DFMA R18, R16, UR16, R18 ;  /* 0x0000001010127c2b */ /* 0x000fd00008000012 */
[----:B------:R-:W-:-:S08]  /*15f0*/  DADD R16, R14, R18 ;  /* 0x000000000e107229 */ /* 0x000fd00000000012 */
[----:B------:R-:W-:Y:S02]  /*1600*/  DADD R14, R14, -R16 ;  /* 0x000000000e0e7229 */ /* 0x000fe40000000810 */
[----:B------:R-:W-:-:S06]  /*1610*/  DMUL R20, R16, 2 ;  /* 0x4000000010147828 */ /* 0x000fcc0000000000 */
[----:B------:R-:W-:Y:S02]  /*1620*/  DADD R18, R18, R14 ;  /* 0x0000000012127229 */ /* 0x000fe4000000000e */
[----:B------:R-:W-:-:S08]  /*1630*/  DFMA R16, R16, 2, -R20 ;  /* 0x400000001010782b */ /* 0x000fd00000000814 */
[----:B------:R-:W-:Y:S01]  /*1640*/  DFMA R18, R18, 2, R16 ;  /* 0x400000001212782b */ /* 0x000fe20000000010 */
[----:B------:R-:W-:Y:S02]  /*1650*/  IMAD.MOV.U32 R16, RZ, RZ, 0x652b82fe ;  /* 0x652b82feff107424 */ /* 0x000fe400078e00ff */
[----:B------:R-:W-:-:S05]  /*1660*/  IMAD.MOV.U32 R17, RZ, RZ, 0x3ff71547 ;  /* 0x3ff71547ff117424 */ /* 0x000fca00078e00ff */
[----:B------:R-:W-:-:S08]  /*1670*/  DADD R22, R20, R18 ;  /* 0x0000000014167229 */ /* 0x000fd00000000012 */
[----:B------:R-:W-:Y:S02]  /*1680*/  DFMA R16, R22, R16, 6.75539944105574400000e+15 ;  /* 0x433800001610742b */ /* 0x000fe40000000010 */
[----:B------:R-:W-:Y:S01]  /*1690*/  FSETP.GEU.AND P0, PT, |R23|, 4.1917929649353027344, PT ;  /* 0x4086232b1700780b */ /* 0x000fe20003f0e200 */
[----:B------:R-:W-:-:S05]  /*16a0*/  DADD R20, R20, -R22 ;  /* 0x0000000014147229 */ /* 0x000fca0000000816 */
[----:B------:R-:W-:-:S03]  /*16b0*/  DADD R14, R16, -6.75539944105574400000e+15 ;  /* 0xc3380000100e7429 */ /* 0x000fc60000000000 */
[----:B------:R-:W-:-:S05]  /*16c0*/  DADD R18, R18, R20 ;  /* 0x0000000012127229 */ /* 0x000fca0000000014 */
[----:B------:R-:W-:Y:S01]  /*16d0*/  DFMA R24, R14, -UR14, R22 ;  /* 0x8000000e0e187c2b */ /* 0x000fe20008000016 */
[----:B------:R-:W-:Y:S01]  /*16e0*/  UMOV UR14, 0x3b39803f ;  /* 0x3b39803f000e7882 */ /* 0x000fe20000000000 */
[----:B------:R-:W-:-:S06]  /*16f0*/  UMOV UR15, 0x3c7abc9e ;  /* 0x3c7abc9e000f7882 */ /* 0x000fcc0000000000 */
[----:B------:R-:W-:Y:S01]  /*1700*/  DFMA R24, R14, -UR14, R24 ;  /* 0x8000000e0e187c2b */ /* 0x000fe20008000018 */
[----:B------:R-:W-:Y:S01]  /*1710*/  UMOV UR14, 0x69ce2bdf ;  /* 0x69ce2bdf000e7882 */ /* 0x000fe20000000000 */
[----:B------:R-:W-:Y:S01]  /*1720*/  IMAD.MOV.U32 R14, RZ, RZ, -0x35dec16 ;  /* 0xfca213eaff0e7424 */ /* 0x000fe200078e00ff */
[----:B------:R-:W-:Y:S01]  /*1730*/  UMOV UR15, 0x3e5ade15 ;  /* 0x3e5ade15000f7882 */ /* 0x000fe20000000000 */
[----:B------:R-:W-:-:S06]  /*1740*/  IMAD.MOV.U32 R15, RZ, RZ, 0x3e928af3 ;  /* 0x3e928af3ff0f7424 */ /* 0x000fcc00078e00ff */
[----:B------:R-:W-:Y:S01]  /*1750*/  DFMA R14, R24, UR14, R14 ;  /* 0x0000000e180e7c2b */ /* 0x000fe2000800000e */
[----:B------:R-:W-:Y:S01]  /*1760*/  UMOV UR14, 0x62401315 ;  /* 0x62401315000e7882 */ /* 0x000fe20000000000 */
[----:B------:R-:W-:-:S06]  /*1770*/  UMOV UR15, 0x3ec71dee ;  /* 0x3ec71dee000f7882 */ /* 0x000fcc0000000000 */
[----:B------:R-:W-:Y:S01]  /*1780*/  DFMA R14, R24, R14, UR14 ;  /* 0x0000000e180e7e2b */ /* 0x000fe2000800000e */
        /* <DEDUP_REMOVED lines=20> */
[----:B------:R-:W-:-:S08]  /*18d0*/  DFMA R14, R24, R14, UR14 ;  /* 0x0000000e180e7e2b */ /* 0x000fd0000800000e */
[----:B------:R-:W-:-:S08]  /*18e0*/  DFMA R14, R24, R14, 1 ;  /* 0x3ff00000180e742b */ /* 0x000fd0000000000e */
[----:B------:R-:W-:-:S10]  /*18f0*/  DFMA R14, R24, R14, 1 ;  /* 0x3ff00000180e742b */ /* 0x000fd4000000000e */
[----:B------:R-:W-:Y:S02]  /*1900*/  IMAD R21, R16, 0x100000, R15 ;  /* 0x0010000010157824 */ /* 0x000fe400078e020f */
[----:B------:R-:W-:Y:S01]  /*1910*/  IMAD.MOV.U32 R20, RZ, RZ, R14 ;  /* 0x000000ffff147224 */ /* 0x000fe200078e000e */
[----:B------:R-:W-:Y:S06]  /*1920*/  @!P0 BRA `(.L_x_37) ;  /* 0x0000000000308947 */ /* 0x000fec0003800000 */
[----:B------:R-:W-:Y:S01]  /*1930*/  FSETP.GEU.AND P1, PT, |R23|, 4.2275390625, PT ;  /* 0x408748001700780b */ /* 0x000fe20003f2e200 */
[C---:B------:R-:W-:Y:S02]  /*1940*/  DADD R20, R22.reuse, +INF ;  /* 0x7ff0000016147429 */ /* 0x040fe40000000000 */
[----:B------:R-:W-:-:S08]  /*1950*/  DSETP.GEU.AND P0, PT, R22, RZ, PT ;  /* 0x000000ff1600722a */ /* 0x000fd00003f0e000 */
[----:B------:R-:W-:Y:S02]  /*1960*/  FSEL R20, R20, RZ, P0 ;  /* 0x000000ff14147208 */ /* 0x000fe40000000000 */
[----:B------:R-:W-:Y:S02]  /*1970*/  @!P1 LEA.HI R17, R16, R16, RZ, 0x1 ;  /* 0x0000001010119211 */ /* 0x000fe400078f08ff */
[----:B------:R-:W-:Y:S02]  /*1980*/  FSEL R21, R21, RZ, P0 ;  /* 0x000000ff15157208 */ /* 0x000fe40000000000 */
[----:B------:R-:W-:-:S05]  /*1990*/  @!P1 SHF.R.S32.HI R17, RZ, 0x1, R17 ;  /* 0x00000001ff119819 */ /* 0x000fca0000011411 */
[----:B------:R-:W-:Y:S02]  /*19a0*/  @!P1 IMAD.IADD R16, R16, 0x1, -R17 ;  /* 0x0000000110109824 */ /* 0x000fe400078e0a11 */
[----:B------:R-:W-:-:S03]  /*19b0*/  @!P1 IMAD R15, R17, 0x100000, R15 ;  /* 0x00100000110f9824 */ /* 0x000fc600078e020f */
[----:B------:R-:W-:Y:S01]  /*19c0*/  @!P1 LEA R17, R16, 0x3ff00000, 0x14 ;  /* 0x3ff0000010119811 */ /* 0x000fe200078ea0ff */
[----:B------:R-:W-:-:S06]  /*19d0*/  @!P1 IMAD.MOV.U32 R16, RZ, RZ, RZ ;  /* 0x000000ffff109224 */ /* 0x000fcc00078e00ff */
[----:B------:R-:W-:-:S11]  /*19e0*/  @!P1 DMUL R20, R14, R16 ;  /* 0x000000100e149228 */ /* 0x000fd60000000000 */
.L_x_37:
[----:B------:R-:W-:Y:S01]  /*19f0*/  DFMA R18, R18, R20, R20 ;  /* 0x000000141212722b */ /* 0x000fe20000000014 */
[----:B------:R-:W-:Y:S01]  /*1a00*/  IMAD.MOV.U32 R14, RZ, RZ, R0 ;  /* 0x000000ffff0e7224 */ /* 0x000fe200078e0000 */
[----:B------:R-:W-:Y:S01]  /*1a10*/  DSETP.NEU.AND P0, PT, |R20|, +INF , PT ;  /* 0x7ff000001400742a */ /* 0x000fe20003f0d200 */
[----:B------:R-:W-:-:S07]  /*1a20*/  IMAD.MOV.U32 R15, RZ, RZ, 0x0 ;  /* 0x00000000ff0f7424 */ /* 0x000fce00078e00ff */
[----:B------:R-:W-:Y:S02]  /*1a30*/  FSEL R16, R20, R18, !P0 ;  /* 0x0000001214107208 */ /* 0x000fe40004000000 */
[----:B------:R-:W-:Y:S01]  /*1a40*/  FSEL R20, R21, R19, !P0 ;  /* 0x0000001315147208 */ /* 0x000fe20004000000 */
[----:B------:R-:W-:Y:S06]  /*1a50*/  RET.REL.NODEC R14 `(_Z12KmeansKernel6MatrixS_S_Py) ;  /* 0xffffffe40e687950 */ /* 0x000fec0003c3ffff */
.L_x_38:
        /* <DEDUP_REMOVED lines=10> */
.L_x_40:


//--------------------- .nv.shared._Z13CompareArraysPKiS0_iPi --------------------------
	.section	.nv.shared._Z13CompareArraysPKiS0_iPi,"aw",@nobits
	.sectionflags	@""
	.align	4
.nv.shared._Z13CompareArraysPKiS0_iPi:
	.zero		3072


//--------------------- .nv.shared.reserved.0     --------------------------
	.section	.nv.shared.reserved.0,"aw",@nobits
	.weak		__nv_reservedSMEM_offset_0_alias
	.size		__nv_reservedSMEM_offset_0_alias, 0, 64
	.other		__nv_reservedSMEM_offset_0_alias,@"STO_CUDA_RESERVED_SHARED STV_DEFAULT"
__nv_reservedSMEM_offset_0_alias:
	.zero		0
	.zero		64


//--------------------- .nv.shared._Z12KmeansKernel6MatrixS_S_Py --------------------------
	.section	.nv.shared._Z12KmeansKernel6MatrixS_S_Py,"aw",@nobits
	.sectionflags	@""
	.align	4
.nv.shared._Z12KmeansKernel6MatrixS_S_Py:
	.zero		3072


//--------------------- .nv.constant0._Z13CompareArraysPKiS0_iPi --------------------------
	.section	.nv.constant0._Z13CompareArraysPKiS0_iPi,"a",@progbits
	.sectionflags	@""
	.align	4
.nv.constant0._Z13CompareArraysPKiS0_iPi:
	.zero		928


//--------------------- .nv.constant0._Z12MinInEachRow6MatrixPi --------------------------
	.section	.nv.constant0._Z12MinInEachRow6MatrixPi,"a",@progbits
	.sectionflags	@""
	.align	4
.nv.constant0._Z12MinInEachRow6MatrixPi:
	.zero		936


//--------------------- .nv.constant0._Z12KmeansKernel6MatrixS_S_Py --------------------------
	.section	.nv.constant0._Z12KmeansKernel6MatrixS_S_Py,"a",@progbits
	.sectionflags	@""
	.align	4
.nv.constant0._Z12KmeansKernel6MatrixS_S_Py:
	.zero		1000


//--------------------- SYMBOLS --------------------------

	.type		.nv.reservedSmem.offset0,@object
	.size		.nv.reservedSmem.offset0,0x4
	.type		.nv.reservedSmem.cap,@object
	.size		.nv.reservedSmem.cap,0x4
